//
// Generated by NVIDIA NVVM Compiler
//
// Compiler Build ID: CL-36424714
// Cuda compilation tools, release 13.0, V13.0.88
// Based on NVVM 20.0.0
//

.version 9.0
.target sm_100
.address_size 64

	// .globl	_Z15produce_consume12KernelParams
.global .align 4 .b8 precalc_xorwow_matrix[102400];
.global .align 4 .b8 precalc_xorwow_offset_matrix[102400];
.global .align 4 .b8 mrg32k3aM1[2304];
.global .align 4 .b8 mrg32k3aM2[2304];
.global .align 4 .b8 mrg32k3aM1SubSeq[2016];
.global .align 4 .b8 mrg32k3aM2SubSeq[2016];
.global .align 4 .b8 mrg32k3aM1Seq[2304];
.global .align 4 .b8 mrg32k3aM2Seq[2304];
.const .align 8 .b8 __cr_lgamma_table[72];
.extern .shared .align 16 .b8 raw_smem[];

.visible .entry _Z15produce_consume12KernelParams(
	.param .align 8 .b8 _Z15produce_consume12KernelParams_param_0[8]
)
{
	.reg .pred 	%p<6>;
	.reg .b32 	%r<111>;
	.reg .b64 	%rd<25>;

	ld.param.u64 	%rd1, [_Z15produce_consume12KernelParams_param_0];
	mov.u32 	%r1, %tid.x;
	mov.b32 	%r4, -1;
	mov.b32 	%r2, 0;
	mov.u32 	%r3, %r2;
	// begin inline asm
	{
.reg .b32 %rx;
.reg .pred %px;
     elect.sync %rx|%px, %r4;
@%px mov.s32 %r3, 1;
     mov.s32 %r2, %rx;
}

	// end inline asm
	setp.gt.u32 	%p1, %r1, 31;
	setp.ne.s32 	%p2, %r3, 1;
	or.pred  	%p3, %p1, %p2;
	@%p3 bra 	$L__BB0_2;
	mov.u32 	%r8, raw_smem;
	mov.b32 	%r13, 128;
	// begin inline asm
	{
	mbarrier.init.shared.b64 [%r8], %r13; 
}
	// end inline asm
	add.s32 	%r10, %r8, 8;
	// begin inline asm
	{
	mbarrier.init.shared.b64 [%r10], %r13; 
}
	// end inline asm
	add.s32 	%r12, %r8, 16;
	// begin inline asm
	{
	mbarrier.init.shared.b64 [%r12], %r13; 
}
	// end inline asm
	add.s32 	%r14, %r8, 24;
	// begin inline asm
	{
	mbarrier.init.shared.b64 [%r14], %r13; 
}
	// end inline asm
$L__BB0_2:
	// begin inline asm
	{
	fence.mbarrier_init.release.cluster; 
}
	// end inline asm
	// begin inline asm
	barrier.cluster.arrive.relaxed.aligned;

	// end inline asm
	// begin inline asm
	barrier.cluster.wait.aligned;

	// end inline asm
	setp.lt.u32 	%p4, %r1, 128;
	@%p4 bra 	$L__BB0_4;
	shr.u32 	%r95, %r1, 7;
	add.s32 	%r96, %r95, -1;
	setp.eq.s32 	%p5, %r96, 0;
	selp.u32 	%r84, 1, 0, %p5;
	mov.u32 	%r97, %ctaid.x;
	mad.lo.s32 	%r98, %r97, 384, %r1;
	cvta.to.global.u64 	%rd22, %rd1;
	mul.wide.s32 	%rd23, %r98, 4;
	add.s64 	%rd24, %rd22, %rd23;
	shl.b32 	%r99, %r96, 3;
	and.b32  	%r100, %r99, 8;
	xor.b32  	%r101, %r100, 24;
	mov.u32 	%r102, raw_smem;
	add.s32 	%r94, %r102, %r101;
	shl.b32 	%r103, %r95, 3;
	add.s32 	%r104, %r102, %r103;
	add.s32 	%r91, %r104, 8;
	not.b32 	%r105, %r99;
	and.b32  	%r106, %r105, 8;
	add.s32 	%r90, %r102, %r106;
	add.s32 	%r87, %r104, -8;
	st.global.u32 	[%rd24], %r95;
	mov.b32 	%r93, 10000000;
	// begin inline asm
	{
	.reg .pred       P1; 
	LAB_WAIT: 
	mbarrier.try_wait.parity.shared.b64 P1, [%r87], %r84, %r93; 
	@P1 bra.uni DONE; 
	bra.uni     LAB_WAIT; 
	DONE: 
	}
	// end inline asm
	mov.b32 	%r107, 5;
	st.global.u32 	[%rd24], %r107;
	mov.b64 	%rd21, 0;
	// begin inline asm
	{
	mbarrier.arrive.shared.b64 %rd21, [%r90];
	}
	// end inline asm
	mov.b32 	%r108, 7;
	st.global.u32 	[%rd24], %r108;
	// begin inline asm
	{
	.reg .pred       P1; 
	LAB_WAIT: 
	mbarrier.try_wait.parity.shared.b64 P1, [%r91], %r84, %r93; 
	@P1 bra.uni DONE; 
	bra.uni     LAB_WAIT; 
	DONE: 
	}
	// end inline asm
	mov.b32 	%r109, 9;
	st.global.u32 	[%rd24], %r109;
	// begin inline asm
	{
	mbarrier.arrive.shared.b64 %rd21, [%r94];
	}
	// end inline asm
	xor.b32  	%r92, %r84, 1;
	st.global.u32 	[%rd24], %r95;
	// begin inline asm
	{
	.reg .pred       P1; 
	LAB_WAIT: 
	mbarrier.try_wait.parity.shared.b64 P1, [%r87], %r92, %r93; 
	@P1 bra.uni DONE; 
	bra.uni     LAB_WAIT; 
	DONE: 
	}
	// end inline asm
	st.global.u32 	[%rd24], %r107;
	// begin inline asm
	{
	mbarrier.arrive.shared.b64 %rd21, [%r90];
	}
	// end inline asm
	st.global.u32 	[%rd24], %r108;
	// begin inline asm
	{
	.reg .pred       P1; 
	LAB_WAIT: 
	mbarrier.try_wait.parity.shared.b64 P1, [%r91], %r92, %r93; 
	@P1 bra.uni DONE; 
	bra.uni     LAB_WAIT; 
	DONE: 
	}
	// end inline asm
	st.global.u32 	[%rd24], %r109;
	// begin inline asm
	{
	mbarrier.arrive.shared.b64 %rd21, [%r94];
	}
	// end inline asm
	st.global.u32 	[%rd24], %r95;
	// begin inline asm
	{
	.reg .pred       P1; 
	LAB_WAIT: 
	mbarrier.try_wait.parity.shared.b64 P1, [%r87], %r84, %r93; 
	@P1 bra.uni DONE; 
	bra.uni     LAB_WAIT; 
	DONE: 
	}
	// end inline asm
	st.global.u32 	[%rd24], %r107;
	// begin inline asm
	{
	mbarrier.arrive.shared.b64 %rd21, [%r90];
	}
	// end inline asm
	st.global.u32 	[%rd24], %r108;
	// begin inline asm
	{
	.reg .pred       P1; 
	LAB_WAIT: 
	mbarrier.try_wait.parity.shared.b64 P1, [%r91], %r84, %r93; 
	@P1 bra.uni DONE; 
	bra.uni     LAB_WAIT; 
	DONE: 
	}
	// end inline asm
	st.global.u32 	[%rd24], %r109;
	// begin inline asm
	{
	mbarrier.arrive.shared.b64 %rd21, [%r94];
	}
	// end inline asm
	st.global.u32 	[%rd24], %r95;
	// begin inline asm
	{
	.reg .pred       P1; 
	LAB_WAIT: 
	mbarrier.try_wait.parity.shared.b64 P1, [%r87], %r92, %r93; 
	@P1 bra.uni DONE; 
	bra.uni     LAB_WAIT; 
	DONE: 
	}
	// end inline asm
	st.global.u32 	[%rd24], %r107;
	// begin inline asm
	{
	mbarrier.arrive.shared.b64 %rd21, [%r90];
	}
	// end inline asm
	st.global.u32 	[%rd24], %r108;
	// begin inline asm
	{
	.reg .pred       P1; 
	LAB_WAIT: 
	mbarrier.try_wait.parity.shared.b64 P1, [%r91], %r92, %r93; 
	@P1 bra.uni DONE; 
	bra.uni     LAB_WAIT; 
	DONE: 
	}
	// end inline asm
	st.global.u32 	[%rd24], %r109;
	// begin inline asm
	{
	mbarrier.arrive.shared.b64 %rd21, [%r94];
	}
	// end inline asm
	st.global.u32 	[%rd24], %r95;
	// begin inline asm
	{
	.reg .pred       P1; 
	LAB_WAIT: 
	mbarrier.try_wait.parity.shared.b64 P1, [%r87], %r84, %r93; 
	@P1 bra.uni DONE; 
	bra.uni     LAB_WAIT; 
	DONE: 
	}
	// end inline asm
	st.global.u32 	[%rd24], %r107;
	// begin inline asm
	{
	mbarrier.arrive.shared.b64 %rd21, [%r90];
	}
	// end inline asm
	st.global.u32 	[%rd24], %r108;
	// begin inline asm
	{
	.reg .pred       P1; 
	LAB_WAIT: 
	mbarrier.try_wait.parity.shared.b64 P1, [%r91], %r84, %r93; 
	@P1 bra.uni DONE; 
	bra.uni     LAB_WAIT; 
	DONE: 
	}
	// end inline asm
	st.global.u32 	[%rd24], %r109;
	// begin inline asm
	{
	mbarrier.arrive.shared.b64 %rd21, [%r94];
	}
	// end inline asm
	st.global.u32 	[%rd24], %r95;
	// begin inline asm
	{
	.reg .pred       P1; 
	LAB_WAIT: 
	mbarrier.try_wait.parity.shared.b64 P1, [%r87], %r92, %r93; 
	@P1 bra.uni DONE; 
	bra.uni     LAB_WAIT; 
	DONE: 
	}
	// end inline asm
	st.global.u32 	[%rd24], %r107;
	// begin inline asm
	{
	mbarrier.arrive.shared.b64 %rd21, [%r90];
	}
	// end inline asm
	st.global.u32 	[%rd24], %r108;
	// begin inline asm
	{
	.reg .pred       P1; 
	LAB_WAIT: 
	mbarrier.try_wait.parity.shared.b64 P1, [%r91], %r92, %r93; 
	@P1 bra.uni DONE; 
	bra.uni     LAB_WAIT; 
	DONE: 
	}
	// end inline asm
	st.global.u32 	[%rd24], %r109;
	// begin inline asm
	{
	mbarrier.arrive.shared.b64 %rd21, [%r94];
	}
	// end inline asm
	st.global.u32 	[%rd24], %r95;
	// begin inline asm
	{
	.reg .pred       P1; 
	LAB_WAIT: 
	mbarrier.try_wait.parity.shared.b64 P1, [%r87], %r84, %r93; 
	@P1 bra.uni DONE; 
	bra.uni     LAB_WAIT; 
	DONE: 
	}
	// end inline asm
	st.global.u32 	[%rd24], %r107;
	// begin inline asm
	{
	mbarrier.arrive.shared.b64 %rd21, [%r90];
	}
	// end inline asm
	st.global.u32 	[%rd24], %r108;
	// begin inline asm
	{
	.reg .pred       P1; 
	LAB_WAIT: 
	mbarrier.try_wait.parity.shared.b64 P1, [%r91], %r84, %r93; 
	@P1 bra.uni DONE; 
	bra.uni     LAB_WAIT; 
	DONE: 
	}
	// end inline asm
	st.global.u32 	[%rd24], %r109;
	// begin inline asm
	{
	mbarrier.arrive.shared.b64 %rd21, [%r94];
	}
	// end inline asm
	st.global.u32 	[%rd24], %r95;
	// begin inline asm
	{
	.reg .pred       P1; 
	LAB_WAIT: 
	mbarrier.try_wait.parity.shared.b64 P1, [%r87], %r92, %r93; 
	@P1 bra.uni DONE; 
	bra.uni     LAB_WAIT; 
	DONE: 
	}
	// end inline asm
	st.global.u32 	[%rd24], %r107;
	// begin inline asm
	{
	mbarrier.arrive.shared.b64 %rd21, [%r90];
	}
	// end inline asm
	st.global.u32 	[%rd24], %r108;
	// begin inline asm
	{
	.reg .pred       P1; 
	LAB_WAIT: 
	mbarrier.try_wait.parity.shared.b64 P1, [%r91], %r92, %r93; 
	@P1 bra.uni DONE; 
	bra.uni     LAB_WAIT; 
	DONE: 
	}
	// end inline asm
	st.global.u32 	[%rd24], %r109;
	// begin inline asm
	{
	mbarrier.arrive.shared.b64 %rd21, [%r94];
	}
	// end inline asm
	st.global.u32 	[%rd24], %r95;
	// begin inline asm
	{
	.reg .pred       P1; 
	LAB_WAIT: 
	mbarrier.try_wait.parity.shared.b64 P1, [%r87], %r84, %r93; 
	@P1 bra.uni DONE; 
	bra.uni     LAB_WAIT; 
	DONE: 
	}
	// end inline asm
	st.global.u32 	[%rd24], %r107;
	// begin inline asm
	{
	mbarrier.arrive.shared.b64 %rd21, [%r90];
	}
	// end inline asm
	st.global.u32 	[%rd24], %r108;
	// begin inline asm
	{
	.reg .pred       P1; 
	LAB_WAIT: 
	mbarrier.try_wait.parity.shared.b64 P1, [%r91], %r84, %r93; 
	@P1 bra.uni DONE; 
	bra.uni     LAB_WAIT; 
	DONE: 
	}
	// end inline asm
	st.global.u32 	[%rd24], %r109;
	// begin inline asm
	{
	mbarrier.arrive.shared.b64 %rd21, [%r94];
	}
	// end inline asm
	st.global.u32 	[%rd24], %r95;
	// begin inline asm
	{
	.reg .pred       P1; 
	LAB_WAIT: 
	mbarrier.try_wait.parity.shared.b64 P1, [%r87], %r92, %r93; 
	@P1 bra.uni DONE; 
	bra.uni     LAB_WAIT; 
	DONE: 
	}
	// end inline asm
	st.global.u32 	[%rd24], %r107;
	// begin inline asm
	{
	mbarrier.arrive.shared.b64 %rd21, [%r90];
	}
	// end inline asm
	st.global.u32 	[%rd24], %r108;
	// begin inline asm
	{
	.reg .pred       P1; 
	LAB_WAIT: 
	mbarrier.try_wait.parity.shared.b64 P1, [%r91], %r92, %r93; 
	@P1 bra.uni DONE; 
	bra.uni     LAB_WAIT; 
	DONE: 
	}
	// end inline asm
	st.global.u32 	[%rd24], %r109;
	// begin inline asm
	{
	mbarrier.arrive.shared.b64 %rd21, [%r94];
	}
	// end inline asm
	mov.b32 	%r110, 11;
	st.global.u32 	[%rd24], %r110;
$L__BB0_4:
	ret;

}


// ===== COMPILED SASS (sm_100) =====

	.target	sm_100

	.elftype	@"ET_EXEC"


//--------------------- .note.nv.tkinfo           --------------------------
	.section	.note.nv.tkinfo,"",@"SHT_NOTE"
	.sectionflags	@"SHF_NOTE_NV_TKINFO"
	.tkinfo
        /*0018*/ 	.word	0x00000002
        /*0030*/ 	.string	""
        /*0030*/ 	.string	"ptxas"
        /*0030*/ 	.string	"Cuda compilation tools, release 13.0, V13.0.88"
        /*0030*/ 	.string	"Build cuda_13.0.r13.0/compiler.36424714_0"
        /*0030*/ 	.string	"-arch sm_100 -m 64 "



//--------------------- .note.nv.cuinfo           --------------------------
	.section	.note.nv.cuinfo,"",@"SHT_NOTE"
	.sectionflags	@"SHF_NOTE_NV_CUINFO"
        /*0018*/ 	.short	0x0002
        /*001a*/ 	.short	0x0064
        /*001c*/ 	.short	0x0082
	.zero		2


//--------------------- .nv.info                  --------------------------
	.section	.nv.info,"",@"SHT_CUDA_INFO"
	.align	4


	//----- nvinfo : EIATTR_REGCOUNT
	.align		4
        /*0000*/ 	.byte	0x04, 0x2f
        /*0002*/ 	.short	(.L_10 - .L_9)
	.align		4
.L_9:
        /*0004*/ 	.word	index@(_Z15produce_consume12KernelParams)
        /*0008*/ 	.word	0x00000010


	//----- nvinfo : EIATTR_FRAME_SIZE
	.align		4
.L_10:
        /*000c*/ 	.byte	0x04, 0x11
        /*000e*/ 	.short	(.L_12 - .L_11)
	.align		4
.L_11:
        /*0010*/ 	.word	index@(_Z15produce_consume12KernelParams)
        /*0014*/ 	.word	0x00000000


	//----- nvinfo : EIATTR_MIN_STACK_SIZE
	.align		4
.L_12:
        /*0018*/ 	.byte	0x04, 0x12
        /*001a*/ 	.short	(.L_14 - .L_13)
	.align		4
.L_13:
        /*001c*/ 	.word	index@(_Z15produce_consume12KernelParams)
        /*0020*/ 	.word	0x00000000
.L_14:


//--------------------- .nv.compat                --------------------------
	.section	.nv.compat,"",@"SHT_CUDA_COMPAT_INFO"
	.align	4
        /*0000*/ 	.byte	0x02, 0x09, 0x00, 0x00, 0x02, 0x02, 0x01, 0x00, 0x02, 0x05, 0x05, 0x00, 0x03, 0x07, 0x01, 0x01
        /*0010*/ 	.byte	0x02, 0x03, 0x00, 0x00, 0x02, 0x06, 0x01, 0x00, 0x04, 0x0b, 0x08, 0x00, 0x09, 0x00, 0x00, 0x00
        /*0020*/ 	.byte	0x00, 0x00, 0x00, 0x00


//--------------------- .nv.info._Z15produce_consume12KernelParams --------------------------
	.section	.nv.info._Z15produce_consume12KernelParams,"",@"SHT_CUDA_INFO"
	.sectionflags	@""
	.align	4


	//----- nvinfo : EIATTR_CUDA_API_VERSION
	.align		4
        /*0000*/ 	.byte	0x04, 0x37
        /*0002*/ 	.short	(.L_16 - .L_15)
.L_15:
        /*0004*/ 	.word	0x00000082


	//----- nvinfo : EIATTR_KPARAM_INFO
	.align		4
.L_16:
        /*0008*/ 	.byte	0x04, 0x17
        /*000a*/ 	.short	(.L_18 - .L_17)
.L_17:
        /*000c*/ 	.word	0x00000000
        /*0010*/ 	.short	0x0000
        /*0012*/ 	.short	0x0000
        /*0014*/ 	.byte	0x00, 0xf0, 0x21, 0x00


	//----- nvinfo : EIATTR_SPARSE_MMA_MASK
	.align		4
.L_18:
        /*0018*/ 	.byte	0x03, 0x50
        /*001a*/ 	.short	0x0000


	//----- nvinfo : EIATTR_MAXREG_COUNT
	.align		4
        /*001c*/ 	.byte	0x03, 0x1b
        /*001e*/ 	.short	0x00ff


	//----- nvinfo : EIATTR_NUM_BARRIERS
	.align		4
        /*0020*/ 	.byte	0x02, 0x4c
        /*0022*/ 	.byte	0x01
	.zero		1


	//----- nvinfo : EIATTR_MERCURY_ISA_VERSION
	.align		4
        /*0024*/ 	.byte	0x03, 0x5f
        /*0026*/ 	.short	0x0101


	//----- nvinfo : EIATTR_INT_WARP_WIDE_INSTR_OFFSETS
	.align		4
        /*0028*/ 	.byte	0x04, 0x31
        /*002a*/ 	.short	(.L_20 - .L_19)


	//   ....[0]....
.L_19:
        /*002c*/ 	.word	0x00000050


	//   ....[1]....
        /*0030*/ 	.word	0x00000060


	//   ....[2]....
        /*0034*/ 	.word	0x00000070


	//   ....[3]....
        /*0038*/ 	.word	0x00000080


	//   ....[4]....
        /*003c*/ 	.word	0x00000100


	//----- nvinfo : EIATTR_COOP_GROUP_MASK_REGIDS
	.align		4
.L_20:
        /*0040*/ 	.byte	0x04, 0x29
        /*0042*/ 	.short	(.L_22 - .L_21)


	//   ....[0]....
.L_21:
        /*0044*/ 	.word	0xffffffff


	//----- nvinfo : EIATTR_COOP_GROUP_INSTR_OFFSETS
	.align		4
.L_22:
        /*0048*/ 	.byte	0x04, 0x28
        /*004a*/ 	.short	(.L_24 - .L_23)


	//   ....[0]....
.L_23:
        /*004c*/ 	.word	0x000001a0


	//----- nvinfo : EIATTR_VRC_CTA_INIT_COUNT
	.align		4
.L_24:
        /*0050*/ 	.byte	0x02, 0x4a
	.zero		1
	.zero		1


	//----- nvinfo : EIATTR_MBARRIER_INSTR_OFFSETS
	.align		4
        /*0054*/ 	.byte	0x04, 0x39
        /*0056*/ 	.short	(.L_26 - .L_25)


	//   ....[0]....
.L_25:
        /*0058*/ 	.word	0x00000110
        /*005c*/ 	.word	0x000000ff
        /*0060*/ 	.word	0x00000000
        /*0064*/ 	.short	0x0100
        /*0066*/ 	.byte	0x06
	.zero		1


	//   ....[1]....
        /*0068*/ 	.word	0x00000130
        /*006c*/ 	.word	0x000000ff
        /*0070*/ 	.word	0x00000008
        /*0074*/ 	.short	0x0100
        /*0076*/ 	.byte	0x06
	.zero		1


	//   ....[2]....
        /*0078*/ 	.word	0x00000140
        /*007c*/ 	.word	0x000000ff
        /*0080*/ 	.word	0x00000010
        /*0084*/ 	.short	0x0100
        /*0086*/ 	.byte	0x06
	.zero		1


	//   ....[3]....
        /*0088*/ 	.word	0x00000150
        /*008c*/ 	.word	0x000000ff
        /*0090*/ 	.word	0x00000018
        /*0094*/ 	.short	0x0100
        /*0096*/ 	.byte	0x06
	.zero		1


	//   ....[4]....
        /*0098*/ 	.word	0x00000360
        /*009c*/ 	.word	0x00000004
        /*00a0*/ 	.word	0xfffffff8
        /*00a4*/ 	.short	0x010a
        /*00a6*/ 	.byte	0xff
	.zero		1


	//   ....[5]....
        /*00a8*/ 	.word	0x00000400
        /*00ac*/ 	.word	0x00000007
        /*00b0*/ 	.word	0x00000000
        /*00b4*/ 	.short	0x0101
        /*00b6*/ 	.byte	0x04
	.zero		1


	//   ....[6]....
        /*00b8*/ 	.word	0x00000420
        /*00bc*/ 	.word	0x00000004
        /*00c0*/ 	.word	0x00000008
        /*00c4*/ 	.short	0x010a
        /*00c6*/ 	.byte	0xff
	.zero		1


	//   ....[7]....
        /*00c8*/ 	.word	0x000004b0
        /*00cc*/ 	.word	0x00000006
        /*00d0*/ 	.word	0x00000000
        /*00d4*/ 	.short	0x0101
        /*00d6*/ 	.byte	0x04
	.zero		1


	//   ....[8]....
        /*00d8*/ 	.word	0x000004e0
        /*00dc*/ 	.word	0x00000004
        /*00e0*/ 	.word	0xfffffff8
        /*00e4*/ 	.short	0x010a
        /*00e6*/ 	.byte	0xff
	.zero		1


	//   ....[9]....
        /*00e8*/ 	.word	0x00000580
        /*00ec*/ 	.word	0x00000007
        /*00f0*/ 	.word	0x00000000
        /*00f4*/ 	.short	0x0101
        /*00f6*/ 	.byte	0x04
	.zero		1


	//   ....[10]....
        /*00f8*/ 	.word	0x000005a0
        /*00fc*/ 	.word	0x00000004
        /*0100*/ 	.word	0x00000008
        /*0104*/ 	.short	0x010a
        /*0106*/ 	.byte	0xff
	.zero		1


	//   ....[11]....
        /*0108*/ 	.word	0x00000630
        /*010c*/ 	.word	0x00000006
        /*0110*/ 	.word	0x00000000
        /*0114*/ 	.short	0x0101
        /*0116*/ 	.byte	0x04
	.zero		1


	//   ....[12]....
        /*0118*/ 	.word	0x00000650
        /*011c*/ 	.word	0x00000004
        /*0120*/ 	.word	0xfffffff8
        /*0124*/ 	.short	0x010a
        /*0126*/ 	.byte	0xff
	.zero		1


	//   ....[13]....
        /*0128*/ 	.word	0x000006f0
        /*012c*/ 	.word	0x00000007
        /*0130*/ 	.word	0x00000000
        /*0134*/ 	.short	0x0101
        /*0136*/ 	.byte	0x04
	.zero		1


	//   ....[14]....
        /*0138*/ 	.word	0x00000710
        /*013c*/ 	.word	0x00000004
        /*0140*/ 	.word	0x00000008
        /*0144*/ 	.short	0x010a
        /*0146*/ 	.byte	0xff
	.zero		1


	//   ....[15]....
        /*0148*/ 	.word	0x000007a0
        /*014c*/ 	.word	0x00000006
        /*0150*/ 	.word	0x00000000
        /*0154*/ 	.short	0x0101
        /*0156*/ 	.byte	0x04
	.zero		1


	//   ....[16]....
        /*0158*/ 	.word	0x000007c0
        /*015c*/ 	.word	0x00000004
        /*0160*/ 	.word	0xfffffff8
        /*0164*/ 	.short	0x010a
        /*0166*/ 	.byte	0xff
	.zero		1


	//   ....[17]....
        /*0168*/ 	.word	0x00000860
        /*016c*/ 	.word	0x00000007
        /*0170*/ 	.word	0x00000000
        /*0174*/ 	.short	0x0101
        /*0176*/ 	.byte	0x04
	.zero		1


	//   ....[18]....
        /*0178*/ 	.word	0x00000880
        /*017c*/ 	.word	0x00000004
        /*0180*/ 	.word	0x00000008
        /*0184*/ 	.short	0x010a
        /*0186*/ 	.byte	0xff
	.zero		1


	//   ....[19]....
        /*0188*/ 	.word	0x00000910
        /*018c*/ 	.word	0x00000006
        /*0190*/ 	.word	0x00000000
        /*0194*/ 	.short	0x0101
        /*0196*/ 	.byte	0x04
	.zero		1


	//   ....[20]....
        /*0198*/ 	.word	0x00000930
        /*019c*/ 	.word	0x00000004
        /*01a0*/ 	.word	0xfffffff8
        /*01a4*/ 	.short	0x010a
        /*01a6*/ 	.byte	0xff
	.zero		1


	//   ....[21]....
        /*01a8*/ 	.word	0x000009d0
        /*01ac*/ 	.word	0x00000007
        /*01b0*/ 	.word	0x00000000
        /*01b4*/ 	.short	0x0101
        /*01b6*/ 	.byte	0x04
	.zero		1


	//   ....[22]....
        /*01b8*/ 	.word	0x000009f0
        /*01bc*/ 	.word	0x00000004
        /*01c0*/ 	.word	0x00000008
        /*01c4*/ 	.short	0x010a
        /*01c6*/ 	.byte	0xff
	.zero		1


	//   ....[23]....
        /*01c8*/ 	.word	0x00000a80
        /*01cc*/ 	.word	0x00000006
        /*01d0*/ 	.word	0x00000000
        /*01d4*/ 	.short	0x0101
        /*01d6*/ 	.byte	0x04
	.zero		1


	//   ....[24]....
        /*01d8*/ 	.word	0x00000aa0
        /*01dc*/ 	.word	0x00000004
        /*01e0*/ 	.word	0xfffffff8
        /*01e4*/ 	.short	0x010a
        /*01e6*/ 	.byte	0xff
	.zero		1


	//   ....[25]....
        /*01e8*/ 	.word	0x00000b40
        /*01ec*/ 	.word	0x00000007
        /*01f0*/ 	.word	0x00000000
        /*01f4*/ 	.short	0x0101
        /*01f6*/ 	.byte	0x04
	.zero		1


	//   ....[26]....
        /*01f8*/ 	.word	0x00000b60
        /*01fc*/ 	.word	0x00000004
        /*0200*/ 	.word	0x00000008
        /*0204*/ 	.short	0x010a
        /*0206*/ 	.byte	0xff
	.zero		1


	//   ....[27]....
        /*0208*/ 	.word	0x00000bf0
        /*020c*/ 	.word	0x00000006
        /*0210*/ 	.word	0x00000000
        /*0214*/ 	.short	0x0101
        /*0216*/ 	.byte	0x04
	.zero		1


	//   ....[28]....
        /*0218*/ 	.word	0x00000c10
        /*021c*/ 	.word	0x00000004
        /*0220*/ 	.word	0xfffffff8
        /*0224*/ 	.short	0x010a
        /*0226*/ 	.byte	0xff
	.zero		1


	//   ....[29]....
        /*0228*/ 	.word	0x00000cb0
        /*022c*/ 	.word	0x00000007
        /*0230*/ 	.word	0x00000000
        /*0234*/ 	.short	0x0101
        /*0236*/ 	.byte	0x04
	.zero		1


	//   ....[30]....
        /*0238*/ 	.word	0x00000cd0
        /*023c*/ 	.word	0x00000004
        /*0240*/ 	.word	0x00000008
        /*0244*/ 	.short	0x010a
        /*0246*/ 	.byte	0xff
	.zero		1


	//   ....[31]....
        /*0248*/ 	.word	0x00000d60
        /*024c*/ 	.word	0x00000006
        /*0250*/ 	.word	0x00000000
        /*0254*/ 	.short	0x0101
        /*0256*/ 	.byte	0x04
	.zero		1


	//   ....[32]....
        /*0258*/ 	.word	0x00000d80
        /*025c*/ 	.word	0x00000004
        /*0260*/ 	.word	0xfffffff8
        /*0264*/ 	.short	0x010a
        /*0266*/ 	.byte	0xff
	.zero		1


	//   ....[33]....
        /*0268*/ 	.word	0x00000e20
        /*026c*/ 	.word	0x00000007
        /*0270*/ 	.word	0x00000000
        /*0274*/ 	.short	0x0101
        /*0276*/ 	.byte	0x04
	.zero		1


	//   ....[34]....
        /*0278*/ 	.word	0x00000e40
        /*027c*/ 	.word	0x00000004
        /*0280*/ 	.word	0x00000008
        /*0284*/ 	.short	0x010a
        /*0286*/ 	.byte	0xff
	.zero		1


	//   ....[35]....
        /*0288*/ 	.word	0x00000ed0
        /*028c*/ 	.word	0x00000006
        /*0290*/ 	.word	0x00000000
        /*0294*/ 	.short	0x0101
        /*0296*/ 	.byte	0x04
	.zero		1


	//   ....[36]....
        /*0298*/ 	.word	0x00000ef0
        /*029c*/ 	.word	0x00000004
        /*02a0*/ 	.word	0xfffffff8
        /*02a4*/ 	.short	0x010a
        /*02a6*/ 	.byte	0xff
	.zero		1


	//   ....[37]....
        /*02a8*/ 	.word	0x00000f90
        /*02ac*/ 	.word	0x00000007
        /*02b0*/ 	.word	0x00000000
        /*02b4*/ 	.short	0x0101
        /*02b6*/ 	.byte	0x04
	.zero		1


	//   ....[38]....
        /*02b8*/ 	.word	0x00000fb0
        /*02bc*/ 	.word	0x00000004
        /*02c0*/ 	.word	0x00000008
        /*02c4*/ 	.short	0x010a
        /*02c6*/ 	.byte	0xff
	.zero		1


	//   ....[39]....
        /*02c8*/ 	.word	0x00001040
        /*02cc*/ 	.word	0x00000006
        /*02d0*/ 	.word	0x00000000
        /*02d4*/ 	.short	0x0101
        /*02d6*/ 	.byte	0x04
	.zero		1


	//   ....[40]....
        /*02d8*/ 	.word	0x00001060
        /*02dc*/ 	.word	0x00000004
        /*02e0*/ 	.word	0xfffffff8
        /*02e4*/ 	.short	0x010a
        /*02e6*/ 	.byte	0xff
	.zero		1


	//   ....[41]....
        /*02e8*/ 	.word	0x000010f0
        /*02ec*/ 	.word	0x00000007
        /*02f0*/ 	.word	0x00000000
        /*02f4*/ 	.short	0x0101
        /*02f6*/ 	.byte	0x04
	.zero		1


	//   ....[42]....
        /*02f8*/ 	.word	0x00001120
        /*02fc*/ 	.word	0x00000004
        /*0300*/ 	.word	0x00000008
        /*0304*/ 	.short	0x010a
        /*0306*/ 	.byte	0xff
	.zero		1


	//   ....[43]....
        /*0308*/ 	.word	0x000011a0
        /*030c*/ 	.word	0x00000006
        /*0310*/ 	.word	0x00000000
        /*0314*/ 	.short	0x0101
        /*0316*/ 	.byte	0x04
	.zero		1


	//----- nvinfo : EIATTR_NUM_MBARRIERS
	.align		4
.L_26:
        /*0318*/ 	.byte	0x03, 0x38
        /*031a*/ 	.short	0x0004


	//----- nvinfo : EIATTR_EXIT_INSTR_OFFSETS
	.align		4
        /*031c*/ 	.byte	0x04, 0x1c
        /*031e*/ 	.short	(.L_28 - .L_27)


	//   ....[0]....
.L_27:
        /*0320*/ 	.word	0x00000210


	//   ....[1]....
        /*0324*/ 	.word	0x000011c0


	//----- nvinfo : EIATTR_CRS_STACK_SIZE
	.align		4
.L_28:
        /*0328*/ 	.byte	0x04, 0x1e
        /*032a*/ 	.short	(.L_30 - .L_29)
.L_29:
        /*032c*/ 	.word	0x00000000


	//----- nvinfo : EIATTR_CBANK_PARAM_SIZE
	.align		4
.L_30:
        /*0330*/ 	.byte	0x03, 0x19
        /*0332*/ 	.short	0x0008


	//----- nvinfo : EIATTR_PARAM_CBANK
	.align		4
        /*0334*/ 	.byte	0x04, 0x0a
        /*0336*/ 	.short	(.L_32 - .L_31)
	.align		4
.L_31:
        /*0338*/ 	.word	index@(.nv.constant0._Z15produce_consume12KernelParams)
        /*033c*/ 	.short	0x0380
        /*033e*/ 	.short	0x0008


	//----- nvinfo : EIATTR_SW_WAR
	.align		4
.L_32:
        /*0340*/ 	.byte	0x04, 0x36
        /*0342*/ 	.short	(.L_34 - .L_33)
.L_33:
        /*0344*/ 	.word	0x00000008
.L_34:


//--------------------- .nv.callgraph             --------------------------
	.section	.nv.callgraph,"",@"SHT_CUDA_CALLGRAPH"
	.align	4
	.sectionentsize	8
	.align		4
        /*0000*/ 	.word	0x00000000
	.align		4
        /*0004*/ 	.word	0xffffffff
	.align		4
        /*0008*/ 	.word	0x00000000
	.align		4
        /*000c*/ 	.word	0xfffffffe
	.align		4
        /*0010*/ 	.word	0x00000000
	.align		4
        /*0014*/ 	.word	0xfffffffd
	.align		4
        /*0018*/ 	.word	0x00000000
	.align		4
        /*001c*/ 	.word	0xfffffffc


//--------------------- .nv.constant4             --------------------------
	.section	.nv.constant4,"a",@progbits
	.align	8
	.align		8
.nv.constant4:
        /*0000*/ 	.dword	precalc_xorwow_matrix
	.align		8
        /*0008*/ 	.dword	precalc_xorwow_offset_matrix
	.align		8
        /*0010*/ 	.dword	mrg32k3aM1
	.align		8
        /*0018*/ 	.dword	mrg32k3aM2
	.align		8
        /*0020*/ 	.dword	mrg32k3aM1SubSeq
	.align		8
        /*0028*/ 	.dword	mrg32k3aM2SubSeq
	.align		8
        /*0030*/ 	.dword	mrg32k3aM1Seq
	.align		8
        /*0038*/ 	.dword	mrg32k3aM2Seq


//--------------------- .nv.constant3             --------------------------
	.section	.nv.constant3,"a",@progbits
	.align	8
.nv.constant3:
	.type		__cr_lgamma_table,@object
	.size		__cr_lgamma_table,(.L_8 - __cr_lgamma_table)
__cr_lgamma_table:
        /*0000*/ 	.byte	0x00, 0x00, 0x00, 0x00, 0x00, 0x00, 0x00, 0x00, 0x00, 0x00, 0x00, 0x00, 0x00, 0x00, 0x00, 0x00
        /*0010*/ 	.byte	0xef, 0x39, 0xfa, 0xfe, 0x42, 0x2e, 0xe6, 0x3f, 0x02, 0x20, 0x2a, 0xfa, 0x0b, 0xab, 0xfc, 0x3f
        /*0020*/ 	.byte	0xf9, 0x2c, 0x92, 0x7c, 0xa7, 0x6c, 0x09, 0x40, 0xc9, 0x79, 0x44, 0x3c, 0x64, 0x26, 0x13, 0x40
        /*0030*/ 	.byte	0xca, 0x01, 0xcf, 0x3a, 0x27, 0x51, 0x1a, 0x40, 0x30, 0xcc, 0x2d, 0xf3, 0xe1, 0x0c, 0x21, 0x40
        /*0040*/ 	.byte	0x0d, 0xb7, 0xfc, 0x82, 0x8e, 0x35, 0x25, 0x40
.L_8:


//--------------------- .text._Z15produce_consume12KernelParams --------------------------
	.section	.text._Z15produce_consume12KernelParams,"ax",@progbits
	.align	128
        .global         _Z15produce_consume12KernelParams
        .type           _Z15produce_consume12KernelParams,@function
        .size           _Z15produce_consume12KernelParams,(.L_x_45 - _Z15produce_consume12KernelParams)
        .other          _Z15produce_consume12KernelParams,@"STO_CUDA_ENTRY STV_DEFAULT"
_Z15produce_consume12KernelParams:
.text._Z15produce_consume12KernelParams:
[----:B------:R-:W-:Y:S01]  /*0000*/  LDC R1, c[0x0][0x37c] ;  /* 0x0000df00ff017b82 */ /* 0x000fe20000000800 */
[----:B------:R-:W0:Y:S01]  /*0010*/  S2R R0, SR_TID.X ;  /* 0x0000000000007919 */ /* 0x000e220000002100 */
[----:B------:R-:W-:Y:S01]  /*0020*/  ELECT P0, URZ, PT ;  /* 0x0000000000ff782f */ /* 0x000fe20003800000 */
[----:B------:R-:W-:-:S03]  /*0030*/  UMOV UR4, 0x80 ;  /* 0x0000008000047882 */ /* 0x000fc60000000000 */
[----:B0-----:R-:W-:-:S13]  /*0040*/  ISETP.GT.U32.OR P0, PT, R0, 0x1f, !P0 ;  /* 0x0000001f0000780c */ /* 0x001fda0004704470 */
[----:B------:R-:W-:Y:S01]  /*0050*/  VOTEU.ALL UP0, P0 ;  /* 0x0000000000ff7886 */ /* 0x000fe20000000000 */
[----:B------:R-:W-:Y:S01]  /*0060*/  VOTEU.ALL UP1, P0 ;  /* 0x0000000000ff7886 */ /* 0x000fe20000020000 */
[----:B------:R-:W-:Y:S01]  /*0070*/  VOTEU.ALL UP2, P0 ;  /* 0x0000000000ff7886 */ /* 0x000fe20000040000 */
[----:B------:R-:W-:Y:S02]  /*0080*/  VOTEU.ALL UP3, P0 ;  /* 0x0000000000ff7886 */ /* 0x000fe40000060000 */
[----:B------:R-:W0:Y:S01]  /*0090*/  @!UP0 S2UR UR7, SR_CgaCtaId ;  /* 0x00000000000789c3 */ /* 0x000e220000008800 */
[----:B------:R-:W-:Y:S01]  /*00a0*/  @!UP0 UMOV UR6, 0x400 ;  /* 0x0000040000068882 */ /* 0x000fe20000000000 */
[----:B------:R-:W-:-:S04]  /*00b0*/  @!UP0 UIADD3 UR4, UPT, UPT, -UR4, 0x100000, URZ ;  /* 0x0010000004048890 */ /* 0x000fc8000fffe1ff */
[----:B------:R-:W-:Y:S02]  /*00c0*/  @!UP0 USHF.L.U32 UR5, UR4, 0xb, URZ ;  /* 0x0000000b04058899 */ /* 0x000fe400080006ff */
[----:B------:R-:W-:Y:S02]  /*00d0*/  @!UP0 USHF.L.U32 UR4, UR4, 0x1, URZ ;  /* 0x0000000104048899 */ /* 0x000fe400080006ff */
[----:B0-----:R-:W-:Y:S01]  /*00e0*/  @!UP0 ULEA UR6, UR7, UR6, 0x18 ;  /* 0x0000000607068291 */ /* 0x001fe2000f8ec0ff */
[----:B------:R-:W0:Y:S01]  /*00f0*/  LDCU UR7, c[0x0][0x36c] ;  /* 0x00006d80ff0777ac */ /* 0x000e220008000800 */
[----:B------:R-:W-:-:S10]  /*0100*/  VOTEU.ALL UP0, P0 ;  /* 0x0000000000ff7886 */ /* 0x000fd40000000000 */
[----:B------:R1:W2:Y:S01]  /*0110*/  @!UP0 SYNCS.EXCH.64 URZ, [UR6], UR4 ;  /* 0x0000000406ff85b2 */ /* 0x0002a20008000100 */
[----:B0-----:R-:W-:Y:S01]  /*0120*/  UISETP.EQ.U32.AND UP0, UPT, UR7, 0x1, UPT ;  /* 0x000000010700788c */ /* 0x001fe2000bf02070 */
[----:B------:R1:W0:Y:S01]  /*0130*/  @!UP1 SYNCS.EXCH.64 URZ, [UR6+0x8], UR4 ;  /* 0x0000080406ff95b2 */ /* 0x0002220008000100 */
[----:B------:R1:W3:Y:S01]  /*0140*/  @!UP2 SYNCS.EXCH.64 URZ, [UR6+0x10], UR4 ;  /* 0x0000100406ffa5b2 */ /* 0x0002e20008000100 */
[----:B------:R1:W4:Y:S01]  /*0150*/  @!UP3 SYNCS.EXCH.64 URZ, [UR6+0x18], UR4 ;  /* 0x0000180406ffb5b2 */ /* 0x0003220008000100 */
[----:B------:R-:W-:-:S05]  /*0160*/  NOP ;  /* 0x0000000000007918 */ /* 0x000fca0000000000 */
[----:B-1----:R-:W-:Y:S05]  /*0170*/  BRA.U !UP0, `(.L_x_0) ;  /* 0x0000000108087547 */ /* 0x002fea000b800000 */
[----:B0-234-:R-:W-:Y:S01]  /*0180*/  UCGABAR_ARV ;  /* 0x00000000000079c7 */ /* 0x01dfe20008000000 */
[----:B------:R-:W-:Y:S05]  /*0190*/  BRA `(.L_x_1) ;  /* 0x0000000000047947 */ /* 0x000fea0003800000 */
.L_x_0:
[----:B0-234-:R-:W-:Y:S01]  /*01a0*/  NOP ;  /* 0x0000000000007918 */ /* 0x01dfe20000000000 */
.L_x_1:
[----:B------:R-:W-:Y:S05]  /*01b0*/  BRA.U !UP0, `(.L_x_2) ;  /* 0x00000001080c7547 */ /* 0x000fea000b800000 */
[----:B------:R-:W-:Y:S01]  /*01c0*/  UCGABAR_WAIT ;  /* 0x0000000000007dc7 */ /* 0x000fe20008000000 */
[----:B------:R-:W-:Y:S01]  /*01d0*/  CCTL.IVALL ;  /* 0x00000000ff00798f */ /* 0x000fe20002000000 */
[----:B------:R-:W-:Y:S05]  /*01e0*/  BRA `(.L_x_3) ;  /* 0x0000000000047947 */ /* 0x000fea0003800000 */
.L_x_2:
[----:B------:R-:W-:Y:S06]  /*01f0*/  BAR.SYNC.DEFER_BLOCKING 0x0 ;  /* 0x0000000000007b1d */ /* 0x000fec0000010000 */
.L_x_3:
[----:B------:R-:W-:-:S13]  /*0200*/  ISETP.GE.U32.AND P0, PT, R0, 0x80, PT ;  /* 0x000000800000780c */ /* 0x000fda0003f06070 */
[----:B------:R-:W-:Y:S05]  /*0210*/  @!P0 EXIT ;  /* 0x000000000000894d */ /* 0x000fea0003800000 */
[----:B------:R-:W0:Y:S01]  /*0220*/  S2R R5, SR_CTAID.X ;  /* 0x0000000000057919 */ /* 0x000e220000002500 */
[----:B------:R-:W1:Y:S01]  /*0230*/  LDC.64 R2, c[0x0][0x380] ;  /* 0x0000e000ff027b82 */ /* 0x000e620000000a00 */
[----:B------:R-:W2:Y:S01]  /*0240*/  LDCU.64 UR6, c[0x0][0x358] ;  /* 0x00006b00ff0677ac */ /* 0x000ea20008000a00 */
[----:B------:R-:W-:Y:S01]  /*0250*/  BSSY B0, `(.L_x_4) ;  /* 0x0000015000007945 */ /* 0x000fe20003800000 */
[----:B------:R-:W-:-:S05]  /*0260*/  UMOV UR4, 0x400 ;  /* 0x0000040000047882 */ /* 0x000fca0000000000 */
[----:B------:R-:W3:Y:S01]  /*0270*/  S2UR UR5, SR_CgaCtaId ;  /* 0x00000000000579c3 */ /* 0x000ee20000008800 */
[----:B0-----:R-:W-:Y:S01]  /*0280*/  IMAD R5, R5, 0x180, R0 ;  /* 0x0000018005057824 */ /* 0x001fe200078e0200 */
[----:B---3--:R-:W-:-:S03]  /*0290*/  ULEA UR4, UR5, UR4, 0x18 ;  /* 0x0000000405047291 */ /* 0x008fc6000f8ec0ff */
[----:B-1----:R-:W-:Y:S01]  /*02a0*/  IMAD.WIDE R2, R5, 0x4, R2 ;  /* 0x0000000405027825 */ /* 0x002fe200078e0202 */
[----:B------:R-:W-:-:S04]  /*02b0*/  SHF.R.U32.HI R5, RZ, 0x7, R0 ;  /* 0x00000007ff057819 */ /* 0x000fc80000011600 */
[C---:B------:R-:W-:Y:S01]  /*02c0*/  LEA R4, R5.reuse, UR4, 0x3 ;  /* 0x0000000405047c11 */ /* 0x040fe2000f8e18ff */
[----:B--2---:R0:W-:Y:S01]  /*02d0*/  STG.E desc[UR6][R2.64], R5 ;  /* 0x0000000502007986 */ /* 0x0041e2000c101906 */
[----:B------:R-:W-:-:S04]  /*02e0*/  VIADD R0, R5, 0xffffffff ;  /* 0xffffffff05007836 */ /* 0x000fc80000000000 */
[C---:B------:R-:W-:Y:S01]  /*02f0*/  IMAD.SHL.U32 R7, R0.reuse, 0x8, RZ ;  /* 0x0000000800077824 */ /* 0x040fe200078e00ff */
[----:B------:R-:W-:-:S04]  /*0300*/  ISETP.NE.AND P0, PT, R0, RZ, PT ;  /* 0x000000ff0000720c */ /* 0x000fc80003f05270 */
[C---:B------:R-:W-:Y:S02]  /*0310*/  LOP3.LUT R6, R7.reuse, 0x8, RZ, 0xc0, !PT ;  /* 0x0000000807067812 */ /* 0x040fe400078ec0ff */
[----:B------:R-:W-:Y:S02]  /*0320*/  SEL R0, RZ, 0x1, P0 ;  /* 0x00000001ff007807 */ /* 0x000fe40000000000 */
[----:B------:R-:W-:Y:S02]  /*0330*/  LOP3.LUT R7, R7, 0x8, RZ, 0xc, !PT ;  /* 0x0000000807077812 */ /* 0x000fe400078e0cff */
[----:B------:R-:W-:Y:S02]  /*0340*/  LOP3.LUT R6, R6, 0x18, RZ, 0x3c, !PT ;  /* 0x0000001806067812 */ /* 0x000fe400078e3cff */
[----:B0-----:R-:W-:-:S07]  /*0350*/  SHF.L.U32 R9, R0, 0x1f, RZ ;  /* 0x0000001f00097819 */ /* 0x001fce00000006ff */
.L_x_5:
[----:B0-----:R0:W1:Y:S02]  /*0360*/  SYNCS.PHASECHK.TRANS64.TRYWAIT P0, [R4+URZ+-0x8], R9 ;  /* 0xfffff809040075a7 */ /* 0x00106400080011ff */
[----:B-1----:R-:W-:Y:S05]  /*0370*/  @!P0 NANOSLEEP.SYNCS 0x989680 ;  /* 0x009896800000895d */ /* 0x002fea0003900000 */
[----:B------:R-:W1:Y:S02]  /*0380*/  @!P0 SYNCS.PHASECHK.TRANS64 P0, [R4+URZ+-0x8], R9 ;  /* 0xfffff809040085a7 */ /* 0x000e6400080010ff */
[----:B-1----:R-:W-:Y:S05]  /*0390*/  @!P0 BRA `(.L_x_5) ;  /* 0xfffffffc00f08947 */ /* 0x002fea000383ffff */
[----:B------:R-:W-:Y:S05]  /*03a0*/  BSYNC B0 ;  /* 0x0000000000007941 */ /* 0x000fea0003800000 */
.L_x_4:
[----:B0-----:R-:W-:Y:S01]  /*03b0*/  IMAD.MOV.U32 R9, RZ, RZ, 0x5 ;  /* 0x00000005ff097424 */ /* 0x001fe200078e00ff */
[----:B------:R-:W-:Y:S01]  /*03c0*/  BSSY B0, `(.L_x_6) ;  /* 0x000000a000007945 */ /* 0x000fe20003800000 */
[----:B------:R-:W-:Y:S01]  /*03d0*/  IMAD.MOV.U32 R11, RZ, RZ, 0x7 ;  /* 0x00000007ff0b7424 */ /* 0x000fe200078e00ff */
[----:B------:R-:W-:Y:S02]  /*03e0*/  SHF.L.U32 R13, R0, 0x1f, RZ ;  /* 0x0000001f000d7819 */ /* 0x000fe400000006ff */
[----:B------:R0:W-:Y:S01]  /*03f0*/  STG.E desc[UR6][R2.64], R9 ;  /* 0x0000000902007986 */ /* 0x0001e2000c101906 */
[----:B------:R0:W-:Y:S03]  /*0400*/  SYNCS.ARRIVE.TRANS64.A1T0 RZ, [R7+UR4], RZ ;  /* 0x000000ff07ff79a7 */ /* 0x0001e60008100004 */
[----:B------:R0:W-:Y:S02]  /*0410*/  STG.E desc[UR6][R2.64], R11 ;  /* 0x0000000b02007986 */ /* 0x0001e4000c101906 */
.L_x_7:
[----:B-1----:R1:W2:Y:S02]  /*0420*/  SYNCS.PHASECHK.TRANS64.TRYWAIT P0, [R4+URZ+0x8], R13 ;  /* 0x0000080d040075a7 */ /* 0x0022a400080011ff */
[----:B--2---:R-:W-:Y:S05]  /*0430*/  @!P0 NANOSLEEP.SYNCS 0x989680 ;  /* 0x009896800000895d */ /* 0x004fea0003900000 */
[----:B------:R-:W2:Y:S02]  /*0440*/  @!P0 SYNCS.PHASECHK.TRANS64 P0, [R4+URZ+0x8], R13 ;  /* 0x0000080d040085a7 */ /* 0x000ea400080010ff */
[----:B--2---:R-:W-:Y:S05]  /*0450*/  @!P0 BRA `(.L_x_7) ;  /* 0xfffffffc00f08947 */ /* 0x004fea000383ffff */
[----:B------:R-:W-:Y:S05]  /*0460*/  BSYNC B0 ;  /* 0x0000000000007941 */ /* 0x000fea0003800000 */
.L_x_6:
[----:B0-----:R-:W-:Y:S01]  /*0470*/  IMAD.MOV.U32 R11, RZ, RZ, 0x9 ;  /* 0x00000009ff0b7424 */ /* 0x001fe200078e00ff */
[----:B------:R-:W-:Y:S01]  /*0480*/  LOP3.LUT R8, R0, 0x1, RZ, 0x3c, !PT ;  /* 0x0000000100087812 */ /* 0x000fe200078e3cff */
[----:B------:R-:W-:Y:S03]  /*0490*/  BSSY B0, `(.L_x_8) ;  /* 0x0000009000007945 */ /* 0x000fe60003800000 */
[----:B------:R0:W-:Y:S01]  /*04a0*/  STG.E desc[UR6][R2.64], R11 ;  /* 0x0000000b02007986 */ /* 0x0001e2000c101906 */
[----:B------:R0:W-:Y:S01]  /*04b0*/  SYNCS.ARRIVE.TRANS64.A1T0 RZ, [R6+UR4], RZ ;  /* 0x000000ff06ff79a7 */ /* 0x0001e20008100004 */
[----:B------:R-:W-:Y:S02]  /*04c0*/  SHF.L.U32 R9, R8, 0x1f, RZ ;  /* 0x0000001f08097819 */ /* 0x000fe400000006ff */
[----:B------:R0:W-:Y:S05]  /*04d0*/  STG.E desc[UR6][R2.64], R5 ;  /* 0x0000000502007986 */ /* 0x0001ea000c101906 */
.L_x_9:
[----:B--2---:R2:W3:Y:S02]  /*04e0*/  SYNCS.PHASECHK.TRANS64.TRYWAIT P0, [R4+URZ+-0x8], R9 ;  /* 0xfffff809040075a7 */ /* 0x0044e400080011ff */
[----:B---3--:R-:W-:Y:S05]  /*04f0*/  @!P0 NANOSLEEP.SYNCS 0x989680 ;  /* 0x009896800000895d */ /* 0x008fea0003900000 */
[----:B------:R-:W3:Y:S02]  /*0500*/  @!P0 SYNCS.PHASECHK.TRANS64 P0, [R4+URZ+-0x8], R9 ;  /* 0xfffff809040085a7 */ /* 0x000ee400080010ff */
[----:B---3--:R-:W-:Y:S05]  /*0510*/  @!P0 BRA `(.L_x_9) ;  /* 0xfffffffc00f08947 */ /* 0x008fea000383ffff */
[----:B------:R-:W-:Y:S05]  /*0520*/  BSYNC B0 ;  /* 0x0000000000007941 */ /* 0x000fea0003800000 */
.L_x_8:
[----:B--2---:R-:W-:Y:S01]  /*0530*/  IMAD.MOV.U32 R9, RZ, RZ, 0x5 ;  /* 0x00000005ff097424 */ /* 0x004fe200078e00ff */
[----:B------:R-:W-:Y:S01]  /*0540*/  BSSY B0, `(.L_x_10) ;  /* 0x000000a000007945 */ /* 0x000fe20003800000 */
[----:B0-----:R-:W-:Y:S01]  /*0550*/  IMAD.MOV.U32 R11, RZ, RZ, 0x7 ;  /* 0x00000007ff0b7424 */ /* 0x001fe200078e00ff */
[----:B-1----:R-:W-:Y:S02]  /*0560*/  SHF.L.U32 R13, R8, 0x1f, RZ ;  /* 0x0000001f080d7819 */ /* 0x002fe400000006ff */
[----:B------:R0:W-:Y:S01]  /*0570*/  STG.E desc[UR6][R2.64], R9 ;  /* 0x0000000902007986 */ /* 0x0001e2000c101906 */
[----:B------:R0:W-:Y:S03]  /*0580*/  SYNCS.ARRIVE.TRANS64.A1T0 RZ, [R7+UR4], RZ ;  /* 0x000000ff07ff79a7 */ /* 0x0001e60008100004 */
[----:B------:R0:W-:Y:S02]  /*0590*/  STG.E desc[UR6][R2.64], R11 ;  /* 0x0000000b02007986 */ /* 0x0001e4000c101906 */
.L_x_11:
[----:B-1----:R1:W2:Y:S02]  /*05a0*/  SYNCS.PHASECHK.TRANS64.TRYWAIT P0, [R4+URZ+0x8], R13 ;  /* 0x0000080d040075a7 */ /* 0x0022a400080011ff */
[----:B--2---:R-:W-:Y:S05]  /*05b0*/  @!P0 NANOSLEEP.SYNCS 0x989680 ;  /* 0x009896800000895d */ /* 0x004fea0003900000 */
[----:B------:R-:W2:Y:S02]  /*05c0*/  @!P0 SYNCS.PHASECHK.TRANS64 P0, [R4+URZ+0x8], R13 ;  /* 0x0000080d040085a7 */ /* 0x000ea400080010ff */
[----:B--2---:R-:W-:Y:S05]  /*05d0*/  @!P0 BRA `(.L_x_11) ;  /* 0xfffffffc00f08947 */ /* 0x004fea000383ffff */
[----:B------:R-:W-:Y:S05]  /*05e0*/  BSYNC B0 ;  /* 0x0000000000007941 */ /* 0x000fea0003800000 */
.L_x_10:
[----:B0-----:R-:W-:Y:S01]  /*05f0*/  IMAD.MOV.U32 R9, RZ, RZ, 0x9 ;  /* 0x00000009ff097424 */ /* 0x001fe200078e00ff */
[----:B------:R-:W-:Y:S01]  /*0600*/  BSSY B0, `(.L_x_12) ;  /* 0x0000009000007945 */ /* 0x000fe20003800000 */
[----:B------:R-:W-:-:S03]  /*0610*/  SHF.L.U32 R11, R0, 0x1f, RZ ;  /* 0x0000001f000b7819 */ /* 0x000fc600000006ff */
[----:B------:R0:W-:Y:S01]  /*0620*/  STG.E desc[UR6][R2.64], R9 ;  /* 0x0000000902007986 */ /* 0x0001e2000c101906 */
[----:B------:R0:W-:Y:S03]  /*0630*/  SYNCS.ARRIVE.TRANS64.A1T0 RZ, [R6+UR4], RZ ;  /* 0x000000ff06ff79a7 */ /* 0x0001e60008100004 */
[----:B------:R0:W-:Y:S02]  /*0640*/  STG.E desc[UR6][R2.64], R5 ;  /* 0x0000000502007986 */ /* 0x0001e4000c101906 */
.L_x_13:
[----:B--2---:R2:W3:Y:S02]  /*0650*/  SYNCS.PHASECHK.TRANS64.TRYWAIT P0, [R4+URZ+-0x8], R11 ;  /* 0xfffff80b040075a7 */ /* 0x0044e400080011ff */
[----:B---3--:R-:W-:Y:S05]  /*0660*/  @!P0 NANOSLEEP.SYNCS 0x989680 ;  /* 0x009896800000895d */ /* 0x008fea0003900000 */
[----:B------:R-:W3:Y:S02]  /*0670*/  @!P0 SYNCS.PHASECHK.TRANS64 P0, [R4+URZ+-0x8], R11 ;  /* 0xfffff80b040085a7 */ /* 0x000ee400080010ff */
[----:B---3--:R-:W-:Y:S05]  /*0680*/  @!P0 BRA `(.L_x_13) ;  /* 0xfffffffc00f08947 */ /* 0x008fea000383ffff */
[----:B------:R-:W-:Y:S05]  /*0690*/  BSYNC B0 ;  /* 0x0000000000007941 */ /* 0x000fea0003800000 */
.L_x_12:
[----:B0-----:R-:W-:Y:S01]  /*06a0*/  IMAD.MOV.U32 R9, RZ, RZ, 0x5 ;  /* 0x00000005ff097424 */ /* 0x001fe200078e00ff */
[----:B------:R-:W-:Y:S01]  /*06b0*/  BSSY B0, `(.L_x_14) ;  /* 0x000000a000007945 */ /* 0x000fe20003800000 */
[----:B--2---:R-:W-:Y:S01]  /*06c0*/  IMAD.MOV.U32 R11, RZ, RZ, 0x7 ;  /* 0x00000007ff0b7424 */ /* 0x004fe200078e00ff */
[----:B-1----:R-:W-:Y:S02]  /*06d0*/  SHF.L.U32 R13, R0, 0x1f, RZ ;  /* 0x0000001f000d7819 */ /* 0x002fe400000006ff */
[----:B------:R0:W-:Y:S01]  /*06e0*/  STG.E desc[UR6][R2.64], R9 ;  /* 0x0000000902007986 */ /* 0x0001e2000c101906 */
[----:B------:R0:W-:Y:S03]  /*06f0*/  SYNCS.ARRIVE.TRANS64.A1T0 RZ, [R7+UR4], RZ ;  /* 0x000000ff07ff79a7 */ /* 0x0001e60008100004 */
[----:B------:R0:W-:Y:S02]  /*0700*/  STG.E desc[UR6][R2.64], R11 ;  /* 0x0000000b02007986 */ /* 0x0001e4000c101906 */
.L_x_15:
[----:B-1----:R1:W2:Y:S02]  /*0710*/  SYNCS.PHASECHK.TRANS64.TRYWAIT P0, [R4+URZ+0x8], R13 ;  /* 0x0000080d040075a7 */ /* 0x0022a400080011ff */
[----:B--2---:R-:W-:Y:S05]  /*0720*/  @!P0 NANOSLEEP.SYNCS 0x989680 ;  /* 0x009896800000895d */ /* 0x004fea0003900000 */
[----:B------:R-:W2:Y:S02]  /*0730*/  @!P0 SYNCS.PHASECHK.TRANS64 P0, [R4+URZ+0x8], R13 ;  /* 0x0000080d040085a7 */ /* 0x000ea400080010ff */
[----:B--2---:R-:W-:Y:S05]  /*0740*/  @!P0 BRA `(.L_x_15) ;  /* 0xfffffffc00f08947 */ /* 0x004fea000383ffff */
[----:B------:R-:W-:Y:S05]  /*0750*/  BSYNC B0 ;  /* 0x0000000000007941 */ /* 0x000fea0003800000 */
.L_x_14:
[----:B0-----:R-:W-:Y:S01]  /*0760*/  IMAD.MOV.U32 R9, RZ, RZ, 0x9 ;  /* 0x00000009ff097424 */ /* 0x001fe200078e00ff */
[----:B------:R-:W-:Y:S01]  /*0770*/  BSSY B0, `(.L_x_16) ;  /* 0x0000009000007945 */ /* 0x000fe20003800000 */
[----:B------:R-:W-:-:S03]  /*0780*/  SHF.L.U32 R11, R8, 0x1f, RZ ;  /* 0x0000001f080b7819 */ /* 0x000fc600000006ff */
[----:B------:R0:W-:Y:S01]  /*0790*/  STG.E desc[UR6][R2.64], R9 ;  /* 0x0000000902007986 */ /* 0x0001e2000c101906 */
[----:B------:R0:W-:Y:S03]  /*07a0*/  SYNCS.ARRIVE.TRANS64.A1T0 RZ, [R6+UR4], RZ ;  /* 0x000000ff06ff79a7 */ /* 0x0001e60008100004 */
[----:B------:R0:W-:Y:S02]  /*07b0*/  STG.E desc[UR6][R2.64], R5 ;  /* 0x0000000502007986 */ /* 0x0001e4000c101906 */
.L_x_17:
[----:B--2---:R2:W3:Y:S02]  /*07c0*/  SYNCS.PHASECHK.TRANS64.TRYWAIT P0, [R4+URZ+-0x8], R11 ;  /* 0xfffff80b040075a7 */ /* 0x0044e400080011ff */
[----:B---3--:R-:W-:Y:S05]  /*07d0*/  @!P0 NANOSLEEP.SYNCS 0x989680 ;  /* 0x009896800000895d */ /* 0x008fea0003900000 */
[----:B------:R-:W3:Y:S02]  /*07e0*/  @!P0 SYNCS.PHASECHK.TRANS64 P0, [R4+URZ+-0x8], R11 ;  /* 0xfffff80b040085a7 */ /* 0x000ee400080010ff */
[----:B---3--:R-:W-:Y:S05]  /*07f0*/  @!P0 BRA `(.L_x_17) ;  /* 0xfffffffc00f08947 */ /* 0x008fea000383ffff */
[----:B------:R-:W-:Y:S05]  /*0800*/  BSYNC B0 ;  /* 0x0000000000007941 */ /* 0x000fea0003800000 */
.L_x_16:
[----:B0-----:R-:W-:Y:S02]  /*0810*/  HFMA2 R9, -RZ, RZ, 0, 2.98023223876953125e-07 ;  /* 0x00000005ff097431 */ /* 0x001fe400000001ff */
[----:B--2---:R-:W-:Y:S01]  /*0820*/  IMAD.MOV.U32 R11, RZ, RZ, 0x7 ;  /* 0x00000007ff0b7424 */ /* 0x004fe200078e00ff */
[----:B------:R-:W-:Y:S01]  /*0830*/  BSSY B0, `(.L_x_18) ;  /* 0x0000009000007945 */ /* 0x000fe20003800000 */
[----:B-1----:R-:W-:Y:S01]  /*0840*/  SHF.L.U32 R13, R8, 0x1f, RZ ;  /* 0x0000001f080d7819 */ /* 0x002fe200000006ff */
[----:B------:R0:W-:Y:S01]  /*0850*/  STG.E desc[UR6][R2.64], R9 ;  /* 0x0000000902007986 */ /* 0x0001e2000c101906 */
[----:B------:R0:W-:Y:S03]  /*0860*/  SYNCS.ARRIVE.TRANS64.A1T0 RZ, [R7+UR4], RZ ;  /* 0x000000ff07ff79a7 */ /* 0x0001e60008100004 */
[----:B------:R0:W-:Y:S02]  /*0870*/  STG.E desc[UR6][R2.64], R11 ;  /* 0x0000000b02007986 */ /* 0x0001e4000c101906 */
.L_x_19:
[----:B-1----:R1:W2:Y:S02]  /*0880*/  SYNCS.PHASECHK.TRANS64.TRYWAIT P0, [R4+URZ+0x8], R13 ;  /* 0x0000080d040075a7 */ /* 0x0022a400080011ff */
[----:B--2---:R-:W-:Y:S05]  /*0890*/  @!P0 NANOSLEEP.SYNCS 0x989680 ;  /* 0x009896800000895d */ /* 0x004fea0003900000 */
[----:B------:R-:W2:Y:S02]  /*08a0*/  @!P0 SYNCS.PHASECHK.TRANS64 P0, [R4+URZ+0x8], R13 ;  /* 0x0000080d040085a7 */ /* 0x000ea400080010ff */
[----:B--2---:R-:W-:Y:S05]  /*08b0*/  @!P0 BRA `(.L_x_19) ;  /* 0xfffffffc00f08947 */ /* 0x004fea000383ffff */
[----:B------:R-:W-:Y:S05]  /*08c0*/  BSYNC B0 ;  /* 0x0000000000007941 */ /* 0x000fea0003800000 */
.L_x_18:
[----:B0-----:R-:W-:Y:S01]  /*08d0*/  IMAD.MOV.U32 R9, RZ, RZ, 0x9 ;  /* 0x00000009ff097424 */ /* 0x001fe200078e00ff */
[----:B------:R-:W-:Y:S01]  /*08e0*/  BSSY B0, `(.L_x_20) ;  /* 0x0000009000007945 */ /* 0x000fe20003800000 */
[----:B------:R-:W-:-:S03]  /*08f0*/  SHF.L.U32 R11, R0, 0x1f, RZ ;  /* 0x0000001f000b7819 */ /* 0x000fc600000006ff */
[----:B------:R0:W-:Y:S01]  /*0900*/  STG.E desc[UR6][R2.64], R9 ;  /* 0x0000000902007986 */ /* 0x0001e2000c101906 */
[----:B------:R0:W-:Y:S03]  /*0910*/  SYNCS.ARRIVE.TRANS64.A1T0 RZ, [R6+UR4], RZ ;  /* 0x000000ff06ff79a7 */ /* 0x0001e60008100004 */
[----:B------:R0:W-:Y:S02]  /*0920*/  STG.E desc[UR6][R2.64], R5 ;  /* 0x0000000502007986 */ /* 0x0001e4000c101906 */
.L_x_21:
[----:B--2---:R2:W3:Y:S02]  /*0930*/  SYNCS.PHASECHK.TRANS64.TRYWAIT P0, [R4+URZ+-0x8], R11 ;  /* 0xfffff80b040075a7 */ /* 0x0044e400080011ff */
[----:B---3--:R-:W-:Y:S05]  /*0940*/  @!P0 NANOSLEEP.SYNCS 0x989680 ;  /* 0x009896800000895d */ /* 0x008fea0003900000 */
[----:B------:R-:W3:Y:S02]  /*0950*/  @!P0 SYNCS.PHASECHK.TRANS64 P0, [R4+URZ+-0x8], R11 ;  /* 0xfffff80b040085a7 */ /* 0x000ee400080010ff */
[----:B---3--:R-:W-:Y:S05]  /*0960*/  @!P0 BRA `(.L_x_21) ;  /* 0xfffffffc00f08947 */ /* 0x008fea000383ffff */
[----:B------:R-:W-:Y:S05]  /*0970*/  BSYNC B0 ;  /* 0x0000000000007941 */ /* 0x000fea0003800000 */
.L_x_20:
[----:B0-----:R-:W-:Y:S01]  /*0980*/  IMAD.MOV.U32 R9, RZ, RZ, 0x5 ;  /* 0x00000005ff097424 */ /* 0x001fe200078e00ff */
[----:B------:R-:W-:Y:S01]  /*0990*/  BSSY B0, `(.L_x_22) ;  /* 0x000000a000007945 */ /* 0x000fe20003800000 */
[----:B--2---:R-:W-:Y:S01]  /*09a0*/  IMAD.MOV.U32 R11, RZ, RZ, 0x7 ;  /* 0x00000007ff0b7424 */ /* 0x004fe200078e00ff */
[----:B-1----:R-:W-:Y:S02]  /*09b0*/  SHF.L.U32 R13, R0, 0x1f, RZ ;  /* 0x0000001f000d7819 */ /* 0x002fe400000006ff */
[----:B------:R0:W-:Y:S01]  /*09c0*/  STG.E desc[UR6][R2.64], R9 ;  /* 0x0000000902007986 */ /* 0x0001e2000c101906 */
[----:B------:R0:W-:Y:S03]  /*09d0*/  SYNCS.ARRIVE.TRANS64.A1T0 RZ, [R7+UR4], RZ ;  /* 0x000000ff07ff79a7 */ /* 0x0001e60008100004 */
[----:B------:R0:W-:Y:S02]  /*09e0*/  STG.E desc[UR6][R2.64], R11 ;  /* 0x0000000b02007986 */ /* 0x0001e4000c101906 */
.L_x_23:
[----:B-1----:R1:W2:Y:S02]  /*09f0*/  SYNCS.PHASECHK.TRANS64.TRYWAIT P0, [R4+URZ+0x8], R13 ;  /* 0x0000080d040075a7 */ /* 0x0022a400080011ff */
[----:B--2---:R-:W-:Y:S05]  /*0a00*/  @!P0 NANOSLEEP.SYNCS 0x989680 ;  /* 0x009896800000895d */ /* 0x004fea0003900000 */
[----:B------:R-:W2:Y:S02]  /*0a10*/  @!P0 SYNCS.PHASECHK.TRANS64 P0, [R4+URZ+0x8], R13 ;  /* 0x0000080d040085a7 */ /* 0x000ea400080010ff */
[----:B--2---:R-:W-:Y:S05]  /*0a20*/  @!P0 BRA `(.L_x_23) ;  /* 0xfffffffc00f08947 */ /* 0x004fea000383ffff */
[----:B------:R-:W-:Y:S05]  /*0a30*/  BSYNC B0 ;  /* 0x0000000000007941 */ /* 0x000fea0003800000 */
.L_x_22:
[----:B0-----:R-:W-:Y:S01]  /*0a40*/  IMAD.MOV.U32 R9, RZ, RZ, 0x9 ;  /* 0x00000009ff097424 */ /* 0x001fe200078e00ff */
[----:B------:R-:W-:Y:S01]  /*0a50*/  BSSY B0, `(.L_x_24) ;  /* 0x0000009000007945 */ /* 0x000fe20003800000 */
[----:B------:R-:W-:-:S03]  /*0a60*/  SHF.L.U32 R11, R8, 0x1f, RZ ;  /* 0x0000001f080b7819 */ /* 0x000fc600000006ff */
[----:B------:R0:W-:Y:S01]  /*0a70*/  STG.E desc[UR6][R2.64], R9 ;  /* 0x0000000902007986 */ /* 0x0001e2000c101906 */
[----:B------:R0:W-:Y:S03]  /*0a80*/  SYNCS.ARRIVE.TRANS64.A1T0 RZ, [R6+UR4], RZ ;  /* 0x000000ff06ff79a7 */ /* 0x0001e60008100004 */
[----:B------:R0:W-:Y:S02]  /*0a90*/  STG.E desc[UR6][R2.64], R5 ;  /* 0x0000000502007986 */ /* 0x0001e4000c101906 */
.L_x_25:
[----:B--2---:R2:W3:Y:S02]  /*0aa0*/  SYNCS.PHASECHK.TRANS64.TRYWAIT P0, [R4+URZ+-0x8], R11 ;  /* 0xfffff80b040075a7 */ /* 0x0044e400080011ff */
[----:B---3--:R-:W-:Y:S05]  /*0ab0*/  @!P0 NANOSLEEP.SYNCS 0x989680 ;  /* 0x009896800000895d */ /* 0x008fea0003900000 */
[----:B------:R-:W3:Y:S02]  /*0ac0*/  @!P0 SYNCS.PHASECHK.TRANS64 P0, [R4+URZ+-0x8], R11 ;  /* 0xfffff80b040085a7 */ /* 0x000ee400080010ff */
[----:B---3--:R-:W-:Y:S05]  /*0ad0*/  @!P0 BRA `(.L_x_25) ;  /* 0xfffffffc00f08947 */ /* 0x008fea000383ffff */
[----:B------:R-:W-:Y:S05]  /*0ae0*/  BSYNC B0 ;  /* 0x0000000000007941 */ /* 0x000fea0003800000 */
.L_x_24:
[----:B0-----:R-:W-:Y:S01]  /*0af0*/  IMAD.MOV.U32 R9, RZ, RZ, 0x5 ;  /* 0x00000005ff097424 */ /* 0x001fe200078e00ff */
[----:B------:R-:W-:Y:S01]  /*0b00*/  BSSY B0, `(.L_x_26) ;  /* 0x000000a000007945 */ /* 0x000fe20003800000 */
[----:B--2---:R-:W-:Y:S01]  /*0b10*/  IMAD.MOV.U32 R11, RZ, RZ, 0x7 ;  /* 0x00000007ff0b7424 */ /* 0x004fe200078e00ff */
[----:B-1----:R-:W-:Y:S02]  /*0b20*/  SHF.L.U32 R13, R8, 0x1f, RZ ;  /* 0x0000001f080d7819 */ /* 0x002fe400000006ff */
[----:B------:R0:W-:Y:S01]  /*0b30*/  STG.E desc[UR6][R2.64], R9 ;  /* 0x0000000902007986 */ /* 0x0001e2000c101906 */
[----:B------:R0:W-:Y:S03]  /*0b40*/  SYNCS.ARRIVE.TRANS64.A1T0 RZ, [R7+UR4], RZ ;  /* 0x000000ff07ff79a7 */ /* 0x0001e60008100004 */
[----:B------:R0:W-:Y:S02]  /*0b50*/  STG.E desc[UR6][R2.64], R11 ;  /* 0x0000000b02007986 */ /* 0x0001e4000c101906 */
.L_x_27:
[----:B-1----:R1:W2:Y:S02]  /*0b60*/  SYNCS.PHASECHK.TRANS64.TRYWAIT P0, [R4+URZ+0x8], R13 ;  /* 0x0000080d040075a7 */ /* 0x0022a400080011ff */
[----:B--2---:R-:W-:Y:S05]  /*0b70*/  @!P0 NANOSLEEP.SYNCS 0x989680 ;  /* 0x009896800000895d */ /* 0x004fea0003900000 */
[----:B------:R-:W2:Y:S02]  /*0b80*/  @!P0 SYNCS.PHASECHK.TRANS64 P0, [R4+URZ+0x8], R13 ;  /* 0x0000080d040085a7 */ /* 0x000ea400080010ff */
[----:B--2---:R-:W-:Y:S05]  /*0b90*/  @!P0 BRA `(.L_x_27) ;  /* 0xfffffffc00f08947 */ /* 0x004fea000383ffff */
[----:B------:R-:W-:Y:S05]  /*0ba0*/  BSYNC B0 ;  /* 0x0000000000007941 */ /* 0x000fea0003800000 */
.L_x_26:
[----:B0-----:R-:W-:Y:S01]  /*0bb0*/  MOV R9, 0x9 ;  /* 0x0000000900097802 */ /* 0x001fe20000000f00 */
[----:B------:R-:W-:Y:S01]  /*0bc0*/  BSSY B0, `(.L_x_28) ;  /* 0x0000009000007945 */ /* 0x000fe20003800000 */
[----:B------:R-:W-:-:S03]  /*0bd0*/  SHF.L.U32 R11, R0, 0x1f, RZ ;  /* 0x0000001f000b7819 */ /* 0x000fc600000006ff */
[----:B------:R0:W-:Y:S01]  /*0be0*/  STG.E desc[UR6][R2.64], R9 ;  /* 0x0000000902007986 */ /* 0x0001e2000c101906 */
[----:B------:R0:W-:Y:S03]  /*0bf0*/  SYNCS.ARRIVE.TRANS64.A1T0 RZ, [R6+UR4], RZ ;  /* 0x000000ff06ff79a7 */ /* 0x0001e60008100004 */
[----:B------:R0:W-:Y:S02]  /*0c00*/  STG.E desc[UR6][R2.64], R5 ;  /* 0x0000000502007986 */ /* 0x0001e4000c101906 */
.L_x_29:
[----:B--2---:R2:W3:Y:S02]  /*0c10*/  SYNCS.PHASECHK.TRANS64.TRYWAIT P0, [R4+URZ+-0x8], R11 ;  /* 0xfffff80b040075a7 */ /* 0x0044e400080011ff */
[----:B---3--:R-:W-:Y:S05]  /*0c20*/  @!P0 NANOSLEEP.SYNCS 0x989680 ;  /* 0x009896800000895d */ /* 0x008fea0003900000 */
[----:B------:R-:W3:Y:S02]  /*0c30*/  @!P0 SYNCS.PHASECHK.TRANS64 P0, [R4+URZ+-0x8], R11 ;  /* 0xfffff80b040085a7 */ /* 0x000ee400080010ff */
[----:B---3--:R-:W-:Y:S05]  /*0c40*/  @!P0 BRA `(.L_x_29) ;  /* 0xfffffffc00f08947 */ /* 0x008fea000383ffff */
[----:B------:R-:W-:Y:S05]  /*0c50*/  BSYNC B0 ;  /* 0x0000000000007941 */ /* 0x000fea0003800000 */
.L_x_28:
[----:B0-----:R-:W-:Y:S01]  /*0c60*/  IMAD.MOV.U32 R9, RZ, RZ, 0x5 ;  /* 0x00000005ff097424 */ /* 0x001fe200078e00ff */
[----:B------:R-:W-:Y:S01]  /*0c70*/  BSSY B0, `(.L_x_30) ;  /* 0x000000a000007945 */ /* 0x000fe20003800000 */
[----:B--2---:R-:W-:Y:S01]  /*0c80*/  IMAD.MOV.U32 R11, RZ, RZ, 0x7 ;  /* 0x00000007ff0b7424 */ /* 0x004fe200078e00ff */
[----:B-1----:R-:W-:Y:S02]  /*0c90*/  SHF.L.U32 R13, R0, 0x1f, RZ ;  /* 0x0000001f000d7819 */ /* 0x002fe400000006ff */
[----:B------:R0:W-:Y:S01]  /*0ca0*/  STG.E desc[UR6][R2.64], R9 ;  /* 0x0000000902007986 */ /* 0x0001e2000c101906 */
[----:B------:R0:W-:Y:S03]  /*0cb0*/  SYNCS.ARRIVE.TRANS64.A1T0 RZ, [R7+UR4], RZ ;  /* 0x000000ff07ff79a7 */ /* 0x0001e60008100004 */
[----:B------:R0:W-:Y:S02]  /*0cc0*/  STG.E desc[UR6][R2.64], R11 ;  /* 0x0000000b02007986 */ /* 0x0001e4000c101906 */
.L_x_31:
[----:B-1----:R1:W2:Y:S02]  /*0cd0*/  SYNCS.PHASECHK.TRANS64.TRYWAIT P0, [R4+URZ+0x8], R13 ;  /* 0x0000080d040075a7 */ /* 0x0022a400080011ff */
[----:B--2---:R-:W-:Y:S05]  /*0ce0*/  @!P0 NANOSLEEP.SYNCS 0x989680 ;  /* 0x009896800000895d */ /* 0x004fea0003900000 */
[----:B------:R-:W2:Y:S02]  /*0cf0*/  @!P0 SYNCS.PHASECHK.TRANS64 P0, [R4+URZ+0x8], R13 ;  /* 0x0000080d040085a7 */ /* 0x000ea400080010ff */
[----:B--2---:R-:W-:Y:S05]  /*0d00*/  @!P0 BRA `(.L_x_31) ;  /* 0xfffffffc00f08947 */ /* 0x004fea000383ffff */
[----:B------:R-:W-:Y:S05]  /*0d10*/  BSYNC B0 ;  /* 0x0000000000007941 */ /* 0x000fea0003800000 */
.L_x_30:
[----:B0-----:R-:W-:Y:S01]  /*0d20*/  IMAD.MOV.U32 R9, RZ, RZ, 0x9 ;  /* 0x00000009ff097424 */ /* 0x001fe200078e00ff */
[----:B------:R-:W-:Y:S01]  /*0d30*/  BSSY B0, `(.L_x_32) ;  /* 0x0000009000007945 */ /* 0x000fe20003800000 */
[----:B------:R-:W-:-:S03]  /*0d40*/  SHF.L.U32 R11, R8, 0x1f, RZ ;  /* 0x0000001f080b7819 */ /* 0x000fc600000006ff */
[----:B------:R0:W-:Y:S01]  /*0d50*/  STG.E desc[UR6][R2.64], R9 ;  /* 0x0000000902007986 */ /* 0x0001e2000c101906 */
[----:B------:R0:W-:Y:S03]  /*0d60*/  SYNCS.ARRIVE.TRANS64.A1T0 RZ, [R6+UR4], RZ ;  /* 0x000000ff06ff79a7 */ /* 0x0001e60008100004 */
[----:B------:R0:W-:Y:S02]  /*0d70*/  STG.E desc[UR6][R2.64], R5 ;  /* 0x0000000502007986 */ /* 0x0001e4000c101906 */
.L_x_33:
[----:B--2---:R2:W3:Y:S02]  /*0d80*/  SYNCS.PHASECHK.TRANS64.TRYWAIT P0, [R4+URZ+-0x8], R11 ;  /* 0xfffff80b040075a7 */ /* 0x0044e400080011ff */
[----:B---3--:R-:W-:Y:S05]  /*0d90*/  @!P0 NANOSLEEP.SYNCS 0x989680 ;  /* 0x009896800000895d */ /* 0x008fea0003900000 */
[----:B------:R-:W3:Y:S02]  /*0da0*/  @!P0 SYNCS.PHASECHK.TRANS64 P0, [R4+URZ+-0x8], R11 ;  /* 0xfffff80b040085a7 */ /* 0x000ee400080010ff */
[----:B---3--:R-:W-:Y:S05]  /*0db0*/  @!P0 BRA `(.L_x_33) ;  /* 0xfffffffc00f08947 */ /* 0x008fea000383ffff */
[----:B------:R-:W-:Y:S05]  /*0dc0*/  BSYNC B0 ;  /* 0x0000000000007941 */ /* 0x000fea0003800000 */
.L_x_32:
[----:B0-----:R-:W-:Y:S01]  /*0dd0*/  IMAD.MOV.U32 R9, RZ, RZ, 0x5 ;  /* 0x00000005ff097424 */ /* 0x001fe200078e00ff */
[----:B------:R-:W-:Y:S01]  /*0de0*/  BSSY B0, `(.L_x_34) ;  /* 0x000000a000007945 */ /* 0x000fe20003800000 */
[----:B--2---:R-:W-:Y:S01]  /*0df0*/  IMAD.MOV.U32 R11, RZ, RZ, 0x7 ;  /* 0x00000007ff0b7424 */ /* 0x004fe200078e00ff */
[----:B-1----:R-:W-:Y:S02]  /*0e00*/  SHF.L.U32 R13, R8, 0x1f, RZ ;  /* 0x0000001f080d7819 */ /* 0x002fe400000006ff */
[----:B------:R0:W-:Y:S01]  /*0e10*/  STG.E desc[UR6][R2.64], R9 ;  /* 0x0000000902007986 */ /* 0x0001e2000c101906 */
[----:B------:R0:W-:Y:S03]  /*0e20*/  SYNCS.ARRIVE.TRANS64.A1T0 RZ, [R7+UR4], RZ ;  /* 0x000000ff07ff79a7 */ /* 0x0001e60008100004 */
[----:B------:R0:W-:Y:S02]  /*0e30*/  STG.E desc[UR6][R2.64], R11 ;  /* 0x0000000b02007986 */ /* 0x0001e4000c101906 */
.L_x_35:
[----:B-1----:R1:W2:Y:S02]  /*0e40*/  SYNCS.PHASECHK.TRANS64.TRYWAIT P0, [R4+URZ+0x8], R13 ;  /* 0x0000080d040075a7 */ /* 0x0022a400080011ff */
[----:B--2---:R-:W-:Y:S05]  /*0e50*/  @!P0 NANOSLEEP.SYNCS 0x989680 ;  /* 0x009896800000895d */ /* 0x004fea0003900000 */
[----:B------:R-:W2:Y:S02]  /*0e60*/  @!P0 SYNCS.PHASECHK.TRANS64 P0, [R4+URZ+0x8], R13 ;  /* 0x0000080d040085a7 */ /* 0x000ea400080010ff */
[----:B--2---:R-:W-:Y:S05]  /*0e70*/  @!P0 BRA `(.L_x_35) ;  /* 0xfffffffc00f08947 */ /* 0x004fea000383ffff */
[----:B------:R-:W-:Y:S05]  /*0e80*/  BSYNC B0 ;  /* 0x0000000000007941 */ /* 0x000fea0003800000 */
.L_x_34:
[----:B0-----:R-:W-:Y:S01]  /*0e90*/  IMAD.MOV.U32 R9, RZ, RZ, 0x9 ;  /* 0x00000009ff097424 */ /* 0x001fe200078e00ff */
[----:B------:R-:W-:Y:S01]  /*0ea0*/  BSSY B0, `(.L_x_36) ;  /* 0x0000009000007945 */ /* 0x000fe20003800000 */
[----:B------:R-:W-:-:S03]  /*0eb0*/  SHF.L.U32 R11, R0, 0x1f, RZ ;  /* 0x0000001f000b7819 */ /* 0x000fc600000006ff */
[----:B------:R0:W-:Y:S01]  /*0ec0*/  STG.E desc[UR6][R2.64], R9 ;  /* 0x0000000902007986 */ /* 0x0001e2000c101906 */
[----:B------:R0:W-:Y:S03]  /*0ed0*/  SYNCS.ARRIVE.TRANS64.A1T0 RZ, [R6+UR4], RZ ;  /* 0x000000ff06ff79a7 */ /* 0x0001e60008100004 */
[----:B------:R0:W-:Y:S02]  /*0ee0*/  STG.E desc[UR6][R2.64], R5 ;  /* 0x0000000502007986 */ /* 0x0001e4000c101906 */
.L_x_37:
[----:B--2---:R2:W3:Y:S02]  /*0ef0*/  SYNCS.PHASECHK.TRANS64.TRYWAIT P0, [R4+URZ+-0x8], R11 ;  /* 0xfffff80b040075a7 */ /* 0x0044e400080011ff */
[----:B---3--:R-:W-:Y:S05]  /*0f00*/  @!P0 NANOSLEEP.SYNCS 0x989680 ;  /* 0x009896800000895d */ /* 0x008fea0003900000 */
[----:B------:R-:W3:Y:S02]  /*0f10*/  @!P0 SYNCS.PHASECHK.TRANS64 P0, [R4+URZ+-0x8], R11 ;  /* 0xfffff80b040085a7 */ /* 0x000ee400080010ff */
[----:B---3--:R-:W-:Y:S05]  /*0f20*/  @!P0 BRA `(.L_x_37) ;  /* 0xfffffffc00f08947 */ /* 0x008fea000383ffff */
[----:B------:R-:W-:Y:S05]  /*0f30*/  BSYNC B0 ;  /* 0x0000000000007941 */ /* 0x000fea0003800000 */
.L_x_36:
[----:B0-----:R-:W-:Y:S02]  /*0f40*/  IMAD.MOV.U32 R9, RZ, RZ, 0x5 ;  /* 0x00000005ff097424 */ /* 0x001fe400078e00ff */
[----:B--2---:R-:W-:Y:S01]  /*0f50*/  HFMA2 R11, -RZ, RZ, 0, 4.17232513427734375e-07 ;  /* 0x00000007ff0b7431 */ /* 0x004fe200000001ff */
[----:B------:R-:W-:Y:S01]  /*0f60*/  BSSY B0, `(.L_x_38) ;  /* 0x0000009000007945 */ /* 0x000fe20003800000 */
[----:B-1----:R-:W-:Y:S01]  /*0f70*/  SHF.L.U32 R13, R0, 0x1f, RZ ;  /* 0x0000001f000d7819 */ /* 0x002fe200000006ff */
[----:B------:R0:W-:Y:S01]  /*0f80*/  STG.E desc[UR6][R2.64], R9 ;  /* 0x0000000902007986 */ /* 0x0001e2000c101906 */
[----:B------:R0:W-:Y:S03]  /*0f90*/  SYNCS.ARRIVE.TRANS64.A1T0 RZ, [R7+UR4], RZ ;  /* 0x000000ff07ff79a7 */ /* 0x0001e60008100004 */
[----:B------:R0:W-:Y:S02]  /*0fa0*/  STG.E desc[UR6][R2.64], R11 ;  /* 0x0000000b02007986 */ /* 0x0001e4000c101906 */
.L_x_39:
[----:B-1----:R1:W2:Y:S02]  /*0fb0*/  SYNCS.PHASECHK.TRANS64.TRYWAIT P0, [R4+URZ+0x8], R13 ;  /* 0x0000080d040075a7 */ /* 0x0022a400080011ff */
[----:B--2---:R-:W-:Y:S05]  /*0fc0*/  @!P0 NANOSLEEP.SYNCS 0x989680 ;  /* 0x009896800000895d */ /* 0x004fea0003900000 */
[----:B------:R-:W2:Y:S02]  /*0fd0*/  @!P0 SYNCS.PHASECHK.TRANS64 P0, [R4+URZ+0x8], R13 ;  /* 0x0000080d040085a7 */ /* 0x000ea400080010ff */
[----:B--2---:R-:W-:Y:S05]  /*0fe0*/  @!P0 BRA `(.L_x_39) ;  /* 0xfffffffc00f08947 */ /* 0x004fea000383ffff */
[----:B------:R-:W-:Y:S05]  /*0ff0*/  BSYNC B0 ;  /* 0x0000000000007941 */ /* 0x000fea0003800000 */
.L_x_38:
[----:B0-----:R-:W-:Y:S01]  /*1000*/  IMAD.MOV.U32 R9, RZ, RZ, 0x9 ;  /* 0x00000009ff097424 */ /* 0x001fe200078e00ff */
[----:B------:R-:W-:Y:S01]  /*1010*/  BSSY B0, `(.L_x_40) ;  /* 0x0000009000007945 */ /* 0x000fe20003800000 */
[----:B------:R-:W-:-:S03]  /*1020*/  SHF.L.U32 R11, R8, 0x1f, RZ ;  /* 0x0000001f080b7819 */ /* 0x000fc600000006ff */
[----:B------:R0:W-:Y:S01]  /*1030*/  STG.E desc[UR6][R2.64], R9 ;  /* 0x0000000902007986 */ /* 0x0001e2000c101906 */
[----:B------:R0:W-:Y:S03]  /*1040*/  SYNCS.ARRIVE.TRANS64.A1T0 RZ, [R6+UR4], RZ ;  /* 0x000000ff06ff79a7 */ /* 0x0001e60008100004 */
[----:B------:R0:W-:Y:S02]  /*1050*/  STG.E desc[UR6][R2.64], R5 ;  /* 0x0000000502007986 */ /* 0x0001e4000c101906 */
.L_x_41:
[----:B--2---:R2:W3:Y:S02]  /*1060*/  SYNCS.PHASECHK.TRANS64.TRYWAIT P0, [R4+URZ+-0x8], R11 ;  /* 0xfffff80b040075a7 */ /* 0x0044e400080011ff */
[----:B---3--:R-:W-:Y:S05]  /*1070*/  @!P0 NANOSLEEP.SYNCS 0x989680 ;  /* 0x009896800000895d */ /* 0x008fea0003900000 */
[----:B------:R-:W3:Y:S02]  /*1080*/  @!P0 SYNCS.PHASECHK.TRANS64 P0, [R4+URZ+-0x8], R11 ;  /* 0xfffff80b040085a7 */ /* 0x000ee400080010ff */
[----:B---3--:R-:W-:Y:S05]  /*1090*/  @!P0 BRA `(.L_x_41) ;  /* 0xfffffffc00f08947 */ /* 0x008fea000383ffff */
[----:B------:R-:W-:Y:S05]  /*10a0*/  BSYNC B0 ;  /* 0x0000000000007941 */ /* 0x000fea0003800000 */
.L_x_40:
[----:B0-----:R-:W-:Y:S01]  /*10b0*/  IMAD.MOV.U32 R5, RZ, RZ, 0x5 ;  /* 0x00000005ff057424 */ /* 0x001fe200078e00ff */
[----:B------:R-:W-:Y:S01]  /*10c0*/  BSSY B0, `(.L_x_42) ;  /* 0x000000a000007945 */ /* 0x000fe20003800000 */
[----:B------:R-:W-:-:S03]  /*10d0*/  IMAD.MOV.U32 R9, RZ, RZ, 0x7 ;  /* 0x00000007ff097424 */ /* 0x000fc600078e00ff */
[----:B------:R0:W-:Y:S01]  /*10e0*/  STG.E desc[UR6][R2.64], R5 ;  /* 0x0000000502007986 */ /* 0x0001e2000c101906 */
[----:B------:R3:W-:Y:S03]  /*10f0*/  SYNCS.ARRIVE.TRANS64.A1T0 RZ, [R7+UR4], RZ ;  /* 0x000000ff07ff79a7 */ /* 0x0007e60008100004 */
[----:B------:R0:W-:Y:S01]  /*1100*/  STG.E desc[UR6][R2.64], R9 ;  /* 0x0000000902007986 */ /* 0x0001e2000c101906 */
[----:B---3--:R-:W-:-:S07]  /*1110*/  SHF.L.U32 R7, R8, 0x1f, RZ ;  /* 0x0000001f08077819 */ /* 0x008fce00000006ff */
.L_x_43:
[----:B---3--:R3:W4:Y:S02]  /*1120*/  SYNCS.PHASECHK.TRANS64.TRYWAIT P0, [R4+URZ+0x8], R7 ;  /* 0x00000807040075a7 */ /* 0x00872400080011ff */
[----:B----4-:R-:W-:Y:S05]  /*1130*/  @!P0 NANOSLEEP.SYNCS 0x989680 ;  /* 0x009896800000895d */ /* 0x010fea0003900000 */
[----:B------:R-:W4:Y:S02]  /*1140*/  @!P0 SYNCS.PHASECHK.TRANS64 P0, [R4+URZ+0x8], R7 ;  /* 0x00000807040085a7 */ /* 0x000f2400080010ff */
[----:B----4-:R-:W-:Y:S05]  /*1150*/  @!P0 BRA `(.L_x_43) ;  /* 0xfffffffc00f08947 */ /* 0x010fea000383ffff */
[----:B------:R-:W-:Y:S05]  /*1160*/  BSYNC B0 ;  /* 0x0000000000007941 */ /* 0x000fea0003800000 */
.L_x_42:
[----:B---3--:R-:W-:Y:S02]  /*1170*/  IMAD.MOV.U32 R7, RZ, RZ, 0x9 ;  /* 0x00000009ff077424 */ /* 0x008fe400078e00ff */
[----:B0-----:R-:W-:-:S03]  /*1180*/  IMAD.MOV.U32 R5, RZ, RZ, 0xb ;  /* 0x0000000bff057424 */ /* 0x001fc600078e00ff */
[----:B------:R-:W-:Y:S01]  /*1190*/  STG.E desc[UR6][R2.64], R7 ;  /* 0x0000000702007986 */ /* 0x000fe2000c101906 */
[----:B------:R-:W-:Y:S03]  /*11a0*/  SYNCS.ARRIVE.TRANS64.A1T0 RZ, [R6+UR4], RZ ;  /* 0x000000ff06ff79a7 */ /* 0x000fe60008100004 */
[----:B------:R-:W-:Y:S01]  /*11b0*/  STG.E desc[UR6][R2.64], R5 ;  /* 0x0000000502007986 */ /* 0x000fe2000c101906 */
[----:B------:R-:W-:Y:S05]  /*11c0*/  EXIT ;  /* 0x000000000000794d */ /* 0x000fea0003800000 */
.L_x_44:
[----:B------:R-:W-:-:S00]  /*11d0*/  BRA `(.L_x_44) ;  /* 0xfffffffc00fc7947 */ /* 0x000fc0000383ffff */
[----:B------:R-:W-:-:S00]  /*11e0*/  NOP ;  /* 0x0000000000007918 */ /* 0x000fc00000000000 */
        /* <DEDUP_REMOVED lines=9> */
.L_x_45:


//--------------------- .nv.global.init           --------------------------
	.section	.nv.global.init,"aw",@progbits
	.align	4
.nv.global.init:
	.type		mrg32k3aM1SubSeq,@object
	.size		mrg32k3aM1SubSeq,(mrg32k3aM2SubSeq - mrg32k3aM1SubSeq)
mrg32k3aM1SubSeq:
        /*0000*/ 	.byte	0x0b, 0xcc, 0xee, 0x04, 0x73, 0x29, 0x8b, 0x6f, 0xf6, 0x53, 0x03, 0xf6, 0x23, 0xf6, 0xea, 0xda
        /* <DEDUP_REMOVED lines=125> */
	.type		mrg32k3aM2SubSeq,@object
	.size		mrg32k3aM2SubSeq,(mrg32k3aM1 - mrg32k3aM2SubSeq)
mrg32k3aM2SubSeq:
        /* <DEDUP_REMOVED lines=126> */
	.type		mrg32k3aM1,@object
	.size		mrg32k3aM1,(mrg32k3aM1Seq - mrg32k3aM1)
mrg32k3aM1:
        /* <DEDUP_REMOVED lines=144> */
	.type		mrg32k3aM1Seq,@object
	.size		mrg32k3aM1Seq,(mrg32k3aM2 - mrg32k3aM1Seq)
mrg32k3aM1Seq:
        /* <DEDUP_REMOVED lines=144> */
	.type		mrg32k3aM2,@object
	.size		mrg32k3aM2,(mrg32k3aM2Seq - mrg32k3aM2)
mrg32k3aM2:
        /* <DEDUP_REMOVED lines=144> */
	.type		mrg32k3aM2Seq,@object
	.size		mrg32k3aM2Seq,(precalc_xorwow_matrix - mrg32k3aM2Seq)
mrg32k3aM2Seq:
        /* <DEDUP_REMOVED lines=144> */
	.type		precalc_xorwow_matrix,@object
	.size		precalc_xorwow_matrix,(precalc_xorwow_offset_matrix - precalc_xorwow_matrix)
precalc_xorwow_matrix:
        /* <DEDUP_REMOVED lines=6400> */
	.type		precalc_xorwow_offset_matrix,@object
	.size		precalc_xorwow_offset_matrix,(.L_1 - precalc_xorwow_offset_matrix)
precalc_xorwow_offset_matrix:
        /* <DEDUP_REMOVED lines=6400> */
.L_1:


//--------------------- .nv.shared._Z15produce_consume12KernelParams --------------------------
	.section	.nv.shared._Z15produce_consume12KernelParams,"aw",@nobits
	.sectionflags	@""
	.align	16
	.zero		1024


//--------------------- .nv.shared.reserved.0     --------------------------
	.section	.nv.shared.reserved.0,"aw",@nobits
	.weak		__nv_reservedSMEM_offset_0_alias
	.size		__nv_reservedSMEM_offset_0_alias, 0, 64
	.other		__nv_reservedSMEM_offset_0_alias,@"STO_CUDA_RESERVED_SHARED STV_DEFAULT"
__nv_reservedSMEM_offset_0_alias:
	.zero		0
	.zero		64


//--------------------- .nv.constant0._Z15produce_consume12KernelParams --------------------------
	.section	.nv.constant0._Z15produce_consume12KernelParams,"a",@progbits
	.sectionflags	@""
	.align	4
.nv.constant0._Z15produce_consume12KernelParams:
	.zero		904


//--------------------- SYMBOLS --------------------------

	.type		.nv.reservedSmem.offset0,@object
	.size		.nv.reservedSmem.offset0,0x4
	.type		.nv.reservedSmem.cap,@object
	.size		.nv.reservedSmem.cap,0x4
